	.target	sm_90a

	.elftype	@"ET_EXEC"


//--------------------- .note.nv.tkinfo           --------------------------
	.section	.note.nv.tkinfo,"",@"SHT_NOTE"
	.sectionflags	@"SHF_NOTE_NV_TKINFO"
	.tkinfo
        /*0018*/ 	.word	0x00000002
        /*0030*/ 	.string	""
        /*0030*/ 	.string	"ptxas"
        /*0030*/ 	.string	"Cuda compilation tools, release 13.0, V13.0.88"
        /*0030*/ 	.string	"Build cuda_13.0.r13.0/compiler.36424714_0"
        /*0030*/ 	.string	"-arch sm_90a -m 64 "



//--------------------- .note.nv.cuinfo           --------------------------
	.section	.note.nv.cuinfo,"",@"SHT_NOTE"
	.sectionflags	@"SHF_NOTE_NV_CUINFO"
        /*0018*/ 	.short	0x0002
        /*001a*/ 	.short	0x005a
        /*001c*/ 	.short	0x0082
	.zero		2


//--------------------- .nv.info                  --------------------------
	.section	.nv.info,"",@"SHT_CUDA_INFO"
	.align	4


	//----- nvinfo : EIATTR_REGCOUNT
	.align		4
        /*0000*/ 	.byte	0x04, 0x2f
        /*0002*/ 	.short	(.L_17 - .L_16)
	.align		4
.L_16:
        /*0004*/ 	.word	index@(_ZN7cutlass13device_kernelINS_4gemm6kernel13GemmUniversalIN4cute5tupleIJiiiiEEENS1_10collective13CollectiveMmaINS1_39MainloopSm90TmaGmmaRmemAWarpSpecializedILi4ENS5_IJNS4_1CILi1EEESB_SB_EEENS1_35KernelTmaWarpSpecializedCooperativeEEENS5_IJNSA_ILi256EEENSA_ILi128EEESG_EEENS_12float_e4m3_tENS5_IJSB_llEEESI_SJ_NS4_8TiledMMAINS4_8MMA_AtomIJNS4_4SM904GMMA31MMA_64x128x32_F32E4M3E4M3_RS_TNILNSN_7ScaleInE1ELSP_1EEEEEENS4_6LayoutINS5_IJNSA_ILi2EEESB_SB_EEENS5_IJSB_NSA_ILi0EEESV_EEEEENS5_IJNS4_10UnderscoreESY_SY_EEEEENS4_13SM90_TMA_LOADENS4_14ComposedLayoutINS4_7SwizzleILi3ELi4ELi3EEENS4_18smem_ptr_flag_bitsILi8EEENSS_INS5_IJSG_NSA_ILi8EEEEEENS5_IJSB_SG_EEEEEEENS4_9Copy_AtomIJNS4_39AutoVectorizingCopyWithAssumedAlignmentILi128EEESI_EEENS4_8identityES11_S1B_vS1G_EENS_8epilogue10collective6detail29Sm90TmaWarpSpecializedAdapterINS1J_15DefaultEpilogueISI_NS5_IJlSB_lEEES1N_NS1I_6thread17LinearCombinationISI_Li1EffLNS1O_9ScaleType4KindE0ELNS_15FloatRoundStyleE2ESI_EENS1_15EpilogueDefaultEEEEEvvEEEEvNT_6ParamsE)
        /*0008*/ 	.word	0x000000a8


	//----- nvinfo : EIATTR_FRAME_SIZE
	.align		4
.L_17:
        /*000c*/ 	.byte	0x04, 0x11
        /*000e*/ 	.short	(.L_19 - .L_18)
	.align		4
.L_18:
        /*0010*/ 	.word	index@(_ZN7cutlass13device_kernelINS_4gemm6kernel13GemmUniversalIN4cute5tupleIJiiiiEEENS1_10collective13CollectiveMmaINS1_39MainloopSm90TmaGmmaRmemAWarpSpecializedILi4ENS5_IJNS4_1CILi1EEESB_SB_EEENS1_35KernelTmaWarpSpecializedCooperativeEEENS5_IJNSA_ILi256EEENSA_ILi128EEESG_EEENS_12float_e4m3_tENS5_IJSB_llEEESI_SJ_NS4_8TiledMMAINS4_8MMA_AtomIJNS4_4SM904GMMA31MMA_64x128x32_F32E4M3E4M3_RS_TNILNSN_7ScaleInE1ELSP_1EEEEEENS4_6LayoutINS5_IJNSA_ILi2EEESB_SB_EEENS5_IJSB_NSA_ILi0EEESV_EEEEENS5_IJNS4_10UnderscoreESY_SY_EEEEENS4_13SM90_TMA_LOADENS4_14ComposedLayoutINS4_7SwizzleILi3ELi4ELi3EEENS4_18smem_ptr_flag_bitsILi8EEENSS_INS5_IJSG_NSA_ILi8EEEEEENS5_IJSB_SG_EEEEEEENS4_9Copy_AtomIJNS4_39AutoVectorizingCopyWithAssumedAlignmentILi128EEESI_EEENS4_8identityES11_S1B_vS1G_EENS_8epilogue10collective6detail29Sm90TmaWarpSpecializedAdapterINS1J_15DefaultEpilogueISI_NS5_IJlSB_lEEES1N_NS1I_6thread17LinearCombinationISI_Li1EffLNS1O_9ScaleType4KindE0ELNS_15FloatRoundStyleE2ESI_EENS1_15EpilogueDefaultEEEEEvvEEEEvNT_6ParamsE)
        /*0014*/ 	.word	0x00000000


	//----- nvinfo : EIATTR_MIN_STACK_SIZE
	.align		4
.L_19:
        /*0018*/ 	.byte	0x04, 0x12
        /*001a*/ 	.short	(.L_21 - .L_20)
	.align		4
.L_20:
        /*001c*/ 	.word	index@(_ZN7cutlass13device_kernelINS_4gemm6kernel13GemmUniversalIN4cute5tupleIJiiiiEEENS1_10collective13CollectiveMmaINS1_39MainloopSm90TmaGmmaRmemAWarpSpecializedILi4ENS5_IJNS4_1CILi1EEESB_SB_EEENS1_35KernelTmaWarpSpecializedCooperativeEEENS5_IJNSA_ILi256EEENSA_ILi128EEESG_EEENS_12float_e4m3_tENS5_IJSB_llEEESI_SJ_NS4_8TiledMMAINS4_8MMA_AtomIJNS4_4SM904GMMA31MMA_64x128x32_F32E4M3E4M3_RS_TNILNSN_7ScaleInE1ELSP_1EEEEEENS4_6LayoutINS5_IJNSA_ILi2EEESB_SB_EEENS5_IJSB_NSA_ILi0EEESV_EEEEENS5_IJNS4_10UnderscoreESY_SY_EEEEENS4_13SM90_TMA_LOADENS4_14ComposedLayoutINS4_7SwizzleILi3ELi4ELi3EEENS4_18smem_ptr_flag_bitsILi8EEENSS_INS5_IJSG_NSA_ILi8EEEEEENS5_IJSB_SG_EEEEEEENS4_9Copy_AtomIJNS4_39AutoVectorizingCopyWithAssumedAlignmentILi128EEESI_EEENS4_8identityES11_S1B_vS1G_EENS_8epilogue10collective6detail29Sm90TmaWarpSpecializedAdapterINS1J_15DefaultEpilogueISI_NS5_IJlSB_lEEES1N_NS1I_6thread17LinearCombinationISI_Li1EffLNS1O_9ScaleType4KindE0ELNS_15FloatRoundStyleE2ESI_EENS1_15EpilogueDefaultEEEEEvvEEEEvNT_6ParamsE)
        /*0020*/ 	.word	0x00000000
.L_21:


//--------------------- .nv.compat                --------------------------
	.section	.nv.compat,"",@"SHT_CUDA_COMPAT_INFO"
	.align	4
        /*0000*/ 	.byte	0x02, 0x09, 0x01, 0x00, 0x02, 0x02, 0x04, 0x00, 0x02, 0x05, 0x05, 0x00, 0x03, 0x07, 0x01, 0x01
        /*0010*/ 	.byte	0x02, 0x03, 0x01, 0x00, 0x02, 0x06, 0x01, 0x00, 0x04, 0x0b, 0x08, 0x00, 0x00, 0x00, 0x00, 0x00
        /*0020*/ 	.byte	0x00, 0x00, 0x00, 0x00


//--------------------- .nv.info._ZN7cutlass13device_kernelINS_4gemm6kernel13GemmUniversalIN4cute5tupleIJiiiiEEENS1_10collective13CollectiveMmaINS1_39MainloopSm90TmaGmmaRmemAWarpSpecializedILi4ENS5_IJNS4_1CILi1EEESB_SB_EEENS1_35KernelTmaWarpSpecializedCooperativeEEENS5_IJNSA_ILi256EEENSA_ILi128EEESG_EEENS_12float_e4m3_tENS5_IJSB_llEEESI_SJ_NS4_8TiledMMAINS4_8MMA_AtomIJNS4_4SM904GMMA31MMA_64x128x32_F32E4M3E4M3_RS_TNILNSN_7ScaleInE1ELSP_1EEEEEENS4_6LayoutINS5_IJNSA_ILi2EEESB_SB_EEENS5_IJSB_NSA_ILi0EEESV_EEEEENS5_IJNS4_10UnderscoreESY_SY_EEEEENS4_13SM90_TMA_LOADENS4_14ComposedLayoutINS4_7SwizzleILi3ELi4ELi3EEENS4_18smem_ptr_flag_bitsILi8EEENSS_INS5_IJSG_NSA_ILi8EEEEEENS5_IJSB_SG_EEEEEEENS4_9Copy_AtomIJNS4_39AutoVectorizingCopyWithAssumedAlignmentILi128EEESI_EEENS4_8identityES11_S1B_vS1G_EENS_8epilogue10collective6detail29Sm90TmaWarpSpecializedAdapterINS1J_15DefaultEpilogueISI_NS5_IJlSB_lEEES1N_NS1I_6thread17LinearCombinationISI_Li1EffLNS1O_9ScaleType4KindE0ELNS_15FloatRoundStyleE2ESI_EENS1_15EpilogueDefaultEEEEEvvEEEEvNT_6ParamsE --------------------------
	.section	.nv.info._ZN7cutlass13device_kernelINS_4gemm6kernel13GemmUniversalIN4cute5tupleIJiiiiEEENS1_10collective13CollectiveMmaINS1_39MainloopSm90TmaGmmaRmemAWarpSpecializedILi4ENS5_IJNS4_1CILi1EEESB_SB_EEENS1_35KernelTmaWarpSpecializedCooperativeEEENS5_IJNSA_ILi256EEENSA_ILi128EEESG_EEENS_12float_e4m3_tENS5_IJSB_llEEESI_SJ_NS4_8TiledMMAINS4_8MMA_AtomIJNS4_4SM904GMMA31MMA_64x128x32_F32E4M3E4M3_RS_TNILNSN_7ScaleInE1ELSP_1EEEEEENS4_6LayoutINS5_IJNSA_ILi2EEESB_SB_EEENS5_IJSB_NSA_ILi0EEESV_EEEEENS5_IJNS4_10UnderscoreESY_SY_EEEEENS4_13SM90_TMA_LOADENS4_14ComposedLayoutINS4_7SwizzleILi3ELi4ELi3EEENS4_18smem_ptr_flag_bitsILi8EEENSS_INS5_IJSG_NSA_ILi8EEEEEENS5_IJSB_SG_EEEEEEENS4_9Copy_AtomIJNS4_39AutoVectorizingCopyWithAssumedAlignmentILi128EEESI_EEENS4_8identityES11_S1B_vS1G_EENS_8epilogue10collective6detail29Sm90TmaWarpSpecializedAdapterINS1J_15DefaultEpilogueISI_NS5_IJlSB_lEEES1N_NS1I_6thread17LinearCombinationISI_Li1EffLNS1O_9ScaleType4KindE0ELNS_15FloatRoundStyleE2ESI_EENS1_15EpilogueDefaultEEEEEvvEEEEvNT_6ParamsE,"",@"SHT_CUDA_INFO"
	.sectionflags	@""
	.align	4


	//----- nvinfo : EIATTR_CUDA_API_VERSION
	.align		4
        /*0000*/ 	.byte	0x04, 0x37
        /*0002*/ 	.short	(.L_23 - .L_22)
.L_22:
        /*0004*/ 	.word	0x00000082


	//----- nvinfo : EIATTR_KPARAM_INFO
	.align		4
.L_23:
        /*0008*/ 	.byte	0x04, 0x17
        /*000a*/ 	.short	(.L_25 - .L_24)
.L_24:
        /*000c*/ 	.word	0x00000000
        /*0010*/ 	.short	0x0000
        /*0012*/ 	.short	0x0070
        /*0014*/ 	.byte	0x00, 0xf0, 0x01, 0x10


	//----- nvinfo : EIATTR_SPARSE_MMA_MASK
	.align		4
.L_25:
        /*0018*/ 	.byte	0x03, 0x50
        /*001a*/ 	.short	0x0000


	//----- nvinfo : EIATTR_MAXREG_COUNT
	.align		4
        /*001c*/ 	.byte	0x03, 0x1b
        /*001e*/ 	.short	0x00a8


	//----- nvinfo : EIATTR_NUM_BARRIERS
	.align		4
        /*0020*/ 	.byte	0x02, 0x4c
        /*0022*/ 	.byte	0x03
	.zero		1


	//----- nvinfo : EIATTR_EXTERNS
	.align		4
        /*0024*/ 	.byte	0x04, 0x0f
        /*0026*/ 	.short	(.L_27 - .L_26)


	//   ....[0]....
	.align		4
.L_26:
        /*0028*/ 	.word	index@(__assertfail)


	//----- nvinfo : EIATTR_MERCURY_ISA_VERSION
	.align		4
.L_27:
        /*002c*/ 	.byte	0x03, 0x5f
        /*002e*/ 	.short	0x0101


	//----- nvinfo : EIATTR_INT_WARP_WIDE_INSTR_OFFSETS
	.align		4
        /*0030*/ 	.byte	0x04, 0x31
        /*0032*/ 	.short	(.L_29 - .L_28)


	//   ....[0]....
.L_28:
        /*0034*/ 	.word	0x00000460


	//   ....[1]....
        /*0038*/ 	.word	0x00000470


	//   ....[2]....
        /*003c*/ 	.word	0x00000550


	//----- nvinfo : EIATTR_COOP_GROUP_MASK_REGIDS
	.align		4
.L_29:
        /*0040*/ 	.byte	0x04, 0x29
        /*0042*/ 	.short	(.L_31 - .L_30)


	//   ....[0]....
.L_30:
        /*0044*/ 	.word	0xffffffff


	//   ....[1]....
        /*0048*/ 	.word	0xffffffff


	//   ....[2]....
        /*004c*/ 	.word	0xffffffff


	//   ....[3]....
        /*0050*/ 	.word	0xffffffff


	//   ....[4]....
        /*0054*/ 	.word	0xffffffff


	//   ....[5]....
        /*0058*/ 	.word	0xffffffff


	//   ....[6]....
        /*005c*/ 	.word	0xffffffff


	//   ....[7]....
        /*0060*/ 	.word	0xffffffff


	//   ....[8]....
        /*0064*/ 	.word	0x0500000f


	//   ....[9]....
        /*0068*/ 	.word	0x0500000f


	//   ....[10]....
        /*006c*/ 	.word	0x0500000f


	//----- nvinfo : EIATTR_COOP_GROUP_INSTR_OFFSETS
	.align		4
.L_31:
        /*0070*/ 	.byte	0x04, 0x28
        /*0072*/ 	.short	(.L_33 - .L_32)


	//   ....[0]....
.L_32:
        /*0074*/ 	.word	0x00000060


	//   ....[1]....
        /*0078*/ 	.word	0x00000070


	//   ....[2]....
        /*007c*/ 	.word	0x00000190


	//   ....[3]....
        /*0080*/ 	.word	0x000003a0


	//   ....[4]....
        /*0084*/ 	.word	0x00000fc0


	//   ....[5]....
        /*0088*/ 	.word	0x00002000


	//   ....[6]....
        /*008c*/ 	.word	0x00003bc0


	//   ....[7]....
        /*0090*/ 	.word	0x000055a0


	//   ....[8]....
        /*0094*/ 	.word	0x00011940


	//   ....[9]....
        /*0098*/ 	.word	0x000119f0


	//   ....[10]....
        /*009c*/ 	.word	0x00011b00


	//----- nvinfo : EIATTR_REG_RECONFIG
	.align		4
.L_33:
        /*00a0*/ 	.byte	0x01, 0x54
	.zero		2


	//----- nvinfo : EIATTR_SYSCALL_OFFSETS
	.align		4
        /*00a4*/ 	.byte	0x04, 0x46
        /*00a6*/ 	.short	(.L_35 - .L_34)


	//   ....[0]....
.L_34:
        /*00a8*/ 	.word	0x00001100


	//   ....[1]....
        /*00ac*/ 	.word	0x00001260


	//   ....[2]....
        /*00b0*/ 	.word	0x00001350


	//   ....[3]....
        /*00b4*/ 	.word	0x00010980


	//   ....[4]....
        /*00b8*/ 	.word	0x00010ab0


	//----- nvinfo : EIATTR_MBARRIER_INSTR_OFFSETS
	.align		4
.L_35:
        /*00bc*/ 	.byte	0x04, 0x39
        /*00be*/ 	.short	(.L_37 - .L_36)


	//   ....[0]....
.L_36:
        /*00c0*/ 	.word	0x00000310
        /*00c4*/ 	.word	0x000000ff
        /*00c8*/ 	.word	0x00000000
        /*00cc*/ 	.short	0x0100
        /*00ce*/ 	.byte	0x09
	.zero		1


	//   ....[1]....
        /*00d0*/ 	.word	0x00000320
        /*00d4*/ 	.word	0x000000ff
        /*00d8*/ 	.word	0x00000020
        /*00dc*/ 	.short	0x0100
        /*00de*/ 	.byte	0x09
	.zero		1


	//   ....[2]....
        /*00e0*/ 	.word	0x00000330
        /*00e4*/ 	.word	0x000000ff
        /*00e8*/ 	.word	0x00000008
        /*00ec*/ 	.short	0x0100
        /*00ee*/ 	.byte	0x09
	.zero		1


	//   ....[3]....
        /*00f0*/ 	.word	0x00000340
        /*00f4*/ 	.word	0x000000ff
        /*00f8*/ 	.word	0x00000028
        /*00fc*/ 	.short	0x0100
        /*00fe*/ 	.byte	0x09
	.zero		1


	//   ....[4]....
        /*0100*/ 	.word	0x00000350
        /*0104*/ 	.word	0x000000ff
        /*0108*/ 	.word	0x00000010
        /*010c*/ 	.short	0x0100
        /*010e*/ 	.byte	0x09
	.zero		1


	//   ....[5]....
        /*0110*/ 	.word	0x00000360
        /*0114*/ 	.word	0x000000ff
        /*0118*/ 	.word	0x00000030
        /*011c*/ 	.short	0x0100
        /*011e*/ 	.byte	0x09
	.zero		1


	//   ....[6]....
        /*0120*/ 	.word	0x00000370
        /*0124*/ 	.word	0x000000ff
        /*0128*/ 	.word	0x00000018
        /*012c*/ 	.short	0x0100
        /*012e*/ 	.byte	0x09
	.zero		1


	//   ....[7]....
        /*0130*/ 	.word	0x00000380
        /*0134*/ 	.word	0x000000ff
        /*0138*/ 	.word	0x00000038
        /*013c*/ 	.short	0x0100
        /*013e*/ 	.byte	0x09
	.zero		1


	//   ....[8]....
        /*0140*/ 	.word	0x00000580
        /*0144*/ 	.word	0x000000ff
        /*0148*/ 	.word	0x00000050
        /*014c*/ 	.short	0x0100
        /*014e*/ 	.byte	0x06
	.zero		1


	//   ....[9]....
        /*0150*/ 	.word	0x000005b0
        /*0154*/ 	.word	0x000000ff
        /*0158*/ 	.word	0x00000058
        /*015c*/ 	.short	0x0100
        /*015e*/ 	.byte	0x06
	.zero		1


	//   ....[10]....
        /*0160*/ 	.word	0x00001470
        /*0164*/ 	.word	0x00000004
        /*0168*/ 	.word	0x00000000
        /*016c*/ 	.short	0x010a
        /*016e*/ 	.byte	0x3f
	.zero		1


	//   ....[11]....
        /*0170*/ 	.word	0x000014b0
        /*0174*/ 	.word	0x00000004
        /*0178*/ 	.word	0x00000000
        /*017c*/ 	.short	0x010a
        /*017e*/ 	.byte	0x3f
	.zero		1


	//   ....[12]....
        /*0180*/ 	.word	0x00001740
        /*0184*/ 	.word	0x0000000f
        /*0188*/ 	.word	0x00000000
        /*018c*/ 	.short	0x010a
        /*018e*/ 	.byte	0x3f
	.zero		1


	//   ....[13]....
        /*0190*/ 	.word	0x00003240
        /*0194*/ 	.word	0x0000000c
        /*0198*/ 	.word	0x00000000
        /*019c*/ 	.short	0x010a
        /*019e*/ 	.byte	0x3f
	.zero		1


	//   ....[14]....
        /*01a0*/ 	.word	0x00003fa0
        /*01a4*/ 	.word	0x0000000c
        /*01a8*/ 	.word	0x00000000
        /*01ac*/ 	.short	0x010a
        /*01ae*/ 	.byte	0x3f
	.zero		1


	//   ....[15]....
        /*01b0*/ 	.word	0x00004890
        /*01b4*/ 	.word	0x00000014
        /*01b8*/ 	.word	0x00000000
        /*01bc*/ 	.short	0x0101
        /*01be*/ 	.byte	0x3f
	.zero		1


	//   ....[16]....
        /*01c0*/ 	.word	0x00004d70
        /*01c4*/ 	.word	0x0000000c
        /*01c8*/ 	.word	0x00000000
        /*01cc*/ 	.short	0x010a
        /*01ce*/ 	.byte	0x3f
	.zero		1


	//   ....[17]....
        /*01d0*/ 	.word	0x000063f0
        /*01d4*/ 	.word	0x00000004
        /*01d8*/ 	.word	0x00000000
        /*01dc*/ 	.short	0x0101
        /*01de*/ 	.byte	0x3f
	.zero		1


	//   ....[18]....
        /*01e0*/ 	.word	0x000069c0
        /*01e4*/ 	.word	0x00000000
        /*01e8*/ 	.word	0x00000000
        /*01ec*/ 	.short	0x0101
        /*01ee*/ 	.byte	0x3f
	.zero		1


	//   ....[19]....
        /*01f0*/ 	.word	0x00010b90
        /*01f4*/ 	.word	0x00000006
        /*01f8*/ 	.word	0x00000020
        /*01fc*/ 	.short	0x010a
        /*01fe*/ 	.byte	0x3f
	.zero		1


	//   ....[20]....
        /*0200*/ 	.word	0x00011000
        /*0204*/ 	.word	0x00000003
        /*0208*/ 	.word	0x00000058
        /*020c*/ 	.short	0x0101
        /*020e*/ 	.byte	0x3f
	.zero		1


	//   ....[21]....
        /*0210*/ 	.word	0x00011700
        /*0214*/ 	.word	0x00000005
        /*0218*/ 	.word	0x00000000
        /*021c*/ 	.short	0x010a
        /*021e*/ 	.byte	0x3f
	.zero		1


	//   ....[22]....
        /*0220*/ 	.word	0x00011780
        /*0224*/ 	.word	0x00000007
        /*0228*/ 	.word	0x00000000
        /*022c*/ 	.short	0x010a
        /*022e*/ 	.byte	0x3f
	.zero		1


	//   ....[23]....
        /*0230*/ 	.word	0x00011810
        /*0234*/ 	.word	0x00000006
        /*0238*/ 	.word	0x00000000
        /*023c*/ 	.short	0x010a
        /*023e*/ 	.byte	0x3f
	.zero		1


	//   ....[24]....
        /*0240*/ 	.word	0x000118a0
        /*0244*/ 	.word	0x00000003
        /*0248*/ 	.word	0x00000000
        /*024c*/ 	.short	0x010a
        /*024e*/ 	.byte	0x3f
	.zero		1


	//   ....[25]....
        /*0250*/ 	.word	0x00011970
        /*0254*/ 	.word	0x00000004
        /*0258*/ 	.word	0x00000000
        /*025c*/ 	.short	0x010a
        /*025e*/ 	.byte	0x3f
	.zero		1


	//   ....[26]....
        /*0260*/ 	.word	0x00011a30
        /*0264*/ 	.word	0x0000000c
        /*0268*/ 	.word	0x00000000
        /*026c*/ 	.short	0x010a
        /*026e*/ 	.byte	0x3f
	.zero		1


	//   ....[27]....
        /*0270*/ 	.word	0x00011a80
        /*0274*/ 	.word	0x0000000c
        /*0278*/ 	.word	0x00000000
        /*027c*/ 	.short	0x010a
        /*027e*/ 	.byte	0x3f
	.zero		1


	//   ....[28]....
        /*0280*/ 	.word	0x00011bc0
        /*0284*/ 	.word	0x00000006
        /*0288*/ 	.word	0x00000020
        /*028c*/ 	.short	0x010a
        /*028e*/ 	.byte	0x3f
	.zero		1


	//   ....[29]....
        /*0290*/ 	.word	0x00011c90
        /*0294*/ 	.word	0x00000005
        /*0298*/ 	.word	0x00000000
        /*029c*/ 	.short	0x010a
        /*029e*/ 	.byte	0x3f
	.zero		1


	//   ....[30]....
        /*02a0*/ 	.word	0x00011ce0
        /*02a4*/ 	.word	0x00000007
        /*02a8*/ 	.word	0x00000000
        /*02ac*/ 	.short	0x010a
        /*02ae*/ 	.byte	0x3f
	.zero		1


	//   ....[31]....
        /*02b0*/ 	.word	0x00011d30
        /*02b4*/ 	.word	0x00000006
        /*02b8*/ 	.word	0x00000000
        /*02bc*/ 	.short	0x010a
        /*02be*/ 	.byte	0x3f
	.zero		1


	//----- nvinfo : EIATTR_NUM_MBARRIERS
	.align		4
.L_37:
        /*02c0*/ 	.byte	0x03, 0x38
        /*02c2*/ 	.short	0x000a


	//----- nvinfo : EIATTR_EXIT_INSTR_OFFSETS
	.align		4
        /*02c4*/ 	.byte	0x04, 0x1c
        /*02c6*/ 	.short	(.L_39 - .L_38)


	//   ....[0]....
.L_38:
        /*02c8*/ 	.word	0x00000610


	//   ....[1]....
        /*02cc*/ 	.word	0x00000ef0


	//   ....[2]....
        /*02d0*/ 	.word	0x0000ff70


	//   ....[3]....
        /*02d4*/ 	.word	0x00010590


	//   ....[4]....
        /*02d8*/ 	.word	0x000118f0


	//----- nvinfo : EIATTR_MAX_THREADS
	.align		4
.L_39:
        /*02dc*/ 	.byte	0x04, 0x05
        /*02de*/ 	.short	(.L_41 - .L_40)
.L_40:
        /*02e0*/ 	.word	0x00000180
        /*02e4*/ 	.word	0x00000001
        /*02e8*/ 	.word	0x00000001


	//----- nvinfo : EIATTR_CRS_STACK_SIZE
	.align		4
.L_41:
        /*02ec*/ 	.byte	0x04, 0x1e
        /*02ee*/ 	.short	(.L_43 - .L_42)
.L_42:
        /*02f0*/ 	.word	0x00000000


	//----- nvinfo : EIATTR_CBANK_PARAM_SIZE
	.align		4
.L_43:
        /*02f4*/ 	.byte	0x03, 0x19
        /*02f6*/ 	.short	0x0470


	//----- nvinfo : EIATTR_PARAM_CBANK
	.align		4
        /*02f8*/ 	.byte	0x04, 0x0a
        /*02fa*/ 	.short	(.L_45 - .L_44)
	.align		4
.L_44:
        /*02fc*/ 	.word	index@(.nv.constant0._ZN7cutlass13device_kernelINS_4gemm6kernel13GemmUniversalIN4cute5tupleIJiiiiEEENS1_10collective13CollectiveMmaINS1_39MainloopSm90TmaGmmaRmemAWarpSpecializedILi4ENS5_IJNS4_1CILi1EEESB_SB_EEENS1_35KernelTmaWarpSpecializedCooperativeEEENS5_IJNSA_ILi256EEENSA_ILi128EEESG_EEENS_12float_e4m3_tENS5_IJSB_llEEESI_SJ_NS4_8TiledMMAINS4_8MMA_AtomIJNS4_4SM904GMMA31MMA_64x128x32_F32E4M3E4M3_RS_TNILNSN_7ScaleInE1ELSP_1EEEEEENS4_6LayoutINS5_IJNSA_ILi2EEESB_SB_EEENS5_IJSB_NSA_ILi0EEESV_EEEEENS5_IJNS4_10UnderscoreESY_SY_EEEEENS4_13SM90_TMA_LOADENS4_14ComposedLayoutINS4_7SwizzleILi3ELi4ELi3EEENS4_18smem_ptr_flag_bitsILi8EEENSS_INS5_IJSG_NSA_ILi8EEEEEENS5_IJSB_SG_EEEEEEENS4_9Copy_AtomIJNS4_39AutoVectorizingCopyWithAssumedAlignmentILi128EEESI_EEENS4_8identityES11_S1B_vS1G_EENS_8epilogue10collective6detail29Sm90TmaWarpSpecializedAdapterINS1J_15DefaultEpilogueISI_NS5_IJlSB_lEEES1N_NS1I_6thread17LinearCombinationISI_Li1EffLNS1O_9ScaleType4KindE0ELNS_15FloatRoundStyleE2ESI_EENS1_15EpilogueDefaultEEEEEvvEEEEvNT_6ParamsE)
        /*0300*/ 	.short	0x0210
        /*0302*/ 	.short	0x0470


	//----- nvinfo : EIATTR_SW_WAR
	.align		4
.L_45:
        /*0304*/ 	.byte	0x04, 0x36
        /*0306*/ 	.short	(.L_47 - .L_46)
.L_46:
        /*0308*/ 	.word	0x00000008
.L_47:


//--------------------- .nv.callgraph             --------------------------
	.section	.nv.callgraph,"",@"SHT_CUDA_CALLGRAPH"
	.align	4
	.sectionentsize	8
	.align		4
        /*0000*/ 	.word	0x00000000
	.align		4
        /*0004*/ 	.word	0xffffffff
	.align		4
        /*0008*/ 	.word	index@(_ZN7cutlass13device_kernelINS_4gemm6kernel13GemmUniversalIN4cute5tupleIJiiiiEEENS1_10collective13CollectiveMmaINS1_39MainloopSm90TmaGmmaRmemAWarpSpecializedILi4ENS5_IJNS4_1CILi1EEESB_SB_EEENS1_35KernelTmaWarpSpecializedCooperativeEEENS5_IJNSA_ILi256EEENSA_ILi128EEESG_EEENS_12float_e4m3_tENS5_IJSB_llEEESI_SJ_NS4_8TiledMMAINS4_8MMA_AtomIJNS4_4SM904GMMA31MMA_64x128x32_F32E4M3E4M3_RS_TNILNSN_7ScaleInE1ELSP_1EEEEEENS4_6LayoutINS5_IJNSA_ILi2EEESB_SB_EEENS5_IJSB_NSA_ILi0EEESV_EEEEENS5_IJNS4_10UnderscoreESY_SY_EEEEENS4_13SM90_TMA_LOADENS4_14ComposedLayoutINS4_7SwizzleILi3ELi4ELi3EEENS4_18smem_ptr_flag_bitsILi8EEENSS_INS5_IJSG_NSA_ILi8EEEEEENS5_IJSB_SG_EEEEEEENS4_9Copy_AtomIJNS4_39AutoVectorizingCopyWithAssumedAlignmentILi128EEESI_EEENS4_8identityES11_S1B_vS1G_EENS_8epilogue10collective6detail29Sm90TmaWarpSpecializedAdapterINS1J_15DefaultEpilogueISI_NS5_IJlSB_lEEES1N_NS1I_6thread17LinearCombinationISI_Li1EffLNS1O_9ScaleType4KindE0ELNS_15FloatRoundStyleE2ESI_EENS1_15EpilogueDefaultEEEEEvvEEEEvNT_6ParamsE)
	.align		4
        /*000c*/ 	.word	index@(__assertfail)
	.align		4
        /*0010*/ 	.word	0x00000000
	.align		4
        /*0014*/ 	.word	0xfffffffe
	.align		4
        /*0018*/ 	.word	0x00000000
	.align		4
        /*001c*/ 	.word	0xfffffffd
	.align		4
        /*0020*/ 	.word	0x00000000
	.align		4
        /*0024*/ 	.word	0xfffffffc


//--------------------- .nv.constant4             --------------------------
	.section	.nv.constant4,"a",@progbits
	.align	8
	.align		8
.nv.constant4:
        /*0000*/ 	.dword	__assertfail
	.align		8
        /*0008*/ 	.dword	__unnamed_1
	.align		8
        /*0010*/ 	.dword	__unnamed_2
	.align		8
        /*0018*/ 	.dword	__unnamed_3
	.align		8
        /*0020*/ 	.dword	_ZN40_INTERNAL_db814e93_4_k_cu_833725f8_193964cuda3std3__45__cpo5beginE
	.align		8
        /*0028*/ 	.dword	_ZN40_INTERNAL_db814e93_4_k_cu_833725f8_193964cuda3std3__45__cpo3endE
	.align		8
        /*0030*/ 	.dword	_ZN40_INTERNAL_db814e93_4_k_cu_833725f8_193964cuda3std3__45__cpo6cbeginE
	.align		8
        /*0038*/ 	.dword	_ZN40_INTERNAL_db814e93_4_k_cu_833725f8_193964cuda3std3__45__cpo4cendE
	.align		8
        /*0040*/ 	.dword	_ZN40_INTERNAL_db814e93_4_k_cu_833725f8_193964cuda3std3__442_GLOBAL__N__db814e93_4_k_cu_833725f8_193966ignoreE
	.align		8
        /*0048*/ 	.dword	_ZN40_INTERNAL_db814e93_4_k_cu_833725f8_193964cuda3std3__419piecewise_constructE
	.align		8
        /*0050*/ 	.dword	_ZN40_INTERNAL_db814e93_4_k_cu_833725f8_193964cuda3std3__48in_placeE
	.align		8
        /*0058*/ 	.dword	_ZN40_INTERNAL_db814e93_4_k_cu_833725f8_193964cuda3std6ranges3__45__cpo4swapE
	.align		8
        /*0060*/ 	.dword	_ZN40_INTERNAL_db814e93_4_k_cu_833725f8_193964cuda3std6ranges3__45__cpo9iter_moveE
	.align		8
        /*0068*/ 	.dword	_ZN40_INTERNAL_db814e93_4_k_cu_833725f8_193964cute7productE
	.align		8
        /*0070*/ 	.dword	_ZN40_INTERNAL_db814e93_4_k_cu_833725f8_193964cute1_E
	.align		8
        /*0078*/ 	.dword	$str$24
	.align		8
        /*0080*/ 	.dword	$str$25


//--------------------- .text._ZN7cutlass13device_kernelINS_4gemm6kernel13GemmUniversalIN4cute5tupleIJiiiiEEENS1_10collective13CollectiveMmaINS1_39MainloopSm90TmaGmmaRmemAWarpSpecializedILi4ENS5_IJNS4_1CILi1EEESB_SB_EEENS1_35KernelTmaWarpSpecializedCooperativeEEENS5_IJNSA_ILi256EEENSA_ILi128EEESG_EEENS_12float_e4m3_tENS5_IJSB_llEEESI_SJ_NS4_8TiledMMAINS4_8MMA_AtomIJNS4_4SM904GMMA31MMA_64x128x32_F32E4M3E4M3_RS_TNILNSN_7ScaleInE1ELSP_1EEEEEENS4_6LayoutINS5_IJNSA_ILi2EEESB_SB_EEENS5_IJSB_NSA_ILi0EEESV_EEEEENS5_IJNS4_10UnderscoreESY_SY_EEEEENS4_13SM90_TMA_LOADENS4_14ComposedLayoutINS4_7SwizzleILi3ELi4ELi3EEENS4_18smem_ptr_flag_bitsILi8EEENSS_INS5_IJSG_NSA_ILi8EEEEEENS5_IJSB_SG_EEEEEEENS4_9Copy_AtomIJNS4_39AutoVectorizingCopyWithAssumedAlignmentILi128EEESI_EEENS4_8identityES11_S1B_vS1G_EENS_8epilogue10collective6detail29Sm90TmaWarpSpecializedAdapterINS1J_15DefaultEpilogueISI_NS5_IJlSB_lEEES1N_NS1I_6thread17LinearCombinationISI_Li1EffLNS1O_9ScaleType4KindE0ELNS_15FloatRoundStyleE2ESI_EENS1_15EpilogueDefaultEEEEEvvEEEEvNT_6ParamsE --------------------------
	.section	.text._ZN7cutlass13device_kernelINS_4gemm6kernel13GemmUniversalIN4cute5tupleIJiiiiEEENS1_10collective13CollectiveMmaINS1_39MainloopSm90TmaGmmaRmemAWarpSpecializedILi4ENS5_IJNS4_1CILi1EEESB_SB_EEENS1_35KernelTmaWarpSpecializedCooperativeEEENS5_IJNSA_ILi256EEENSA_ILi128EEESG_EEENS_12float_e4m3_tENS5_IJSB_llEEESI_SJ_NS4_8TiledMMAINS4_8MMA_AtomIJNS4_4SM904GMMA31MMA_64x128x32_F32E4M3E4M3_RS_TNILNSN_7ScaleInE1ELSP_1EEEEEENS4_6LayoutINS5_IJNSA_ILi2EEESB_SB_EEENS5_IJSB_NSA_ILi0EEESV_EEEEENS5_IJNS4_10UnderscoreESY_SY_EEEEENS4_13SM90_TMA_LOADENS4_14ComposedLayoutINS4_7SwizzleILi3ELi4ELi3EEENS4_18smem_ptr_flag_bitsILi8EEENSS_INS5_IJSG_NSA_ILi8EEEEEENS5_IJSB_SG_EEEEEEENS4_9Copy_AtomIJNS4_39AutoVectorizingCopyWithAssumedAlignmentILi128EEESI_EEENS4_8identityES11_S1B_vS1G_EENS_8epilogue10collective6detail29Sm90TmaWarpSpecializedAdapterINS1J_15DefaultEpilogueISI_NS5_IJlSB_lEEES1N_NS1I_6thread17LinearCombinationISI_Li1EffLNS1O_9ScaleType4KindE0ELNS_15FloatRoundStyleE2ESI_EENS1_15EpilogueDefaultEEEEEvvEEEEvNT_6ParamsE,"ax",@progbits
	.align	128
.text._ZN7cutlass13device_kernelINS_4gemm6kernel13GemmUniversalIN4cute5tupleIJiiiiEEENS1_10collective13CollectiveMmaINS1_39MainloopSm90TmaGmmaRmemAWarpSpecializedILi4ENS5_IJNS4_1CILi1EEESB_SB_EEENS1_35KernelTmaWarpSpecializedCooperativeEEENS5_IJNSA_ILi256EEENSA_ILi128EEESG_EEENS_12float_e4m3_tENS5_IJSB_llEEESI_SJ_NS4_8TiledMMAINS4_8MMA_AtomIJNS4_4SM904GMMA31MMA_64x128x32_F32E4M3E4M3_RS_TNILNSN_7ScaleInE1ELSP_1EEEEEENS4_6LayoutINS5_IJNSA_ILi2EEESB_SB_EEENS5_IJSB_NSA_ILi0EEESV_EEEEENS5_IJNS4_10UnderscoreESY_SY_EEEEENS4_13SM90_TMA_LOADENS4_14ComposedLayoutINS4_7SwizzleILi3ELi4ELi3EEENS4_18smem_ptr_flag_bitsILi8EEENSS_INS5_IJSG_NSA_ILi8EEEEEENS5_IJSB_SG_EEEEEEENS4_9Copy_AtomIJNS4_39AutoVectorizingCopyWithAssumedAlignmentILi128EEESI_EEENS4_8identityES11_S1B_vS1G_EENS_8epilogue10collective6detail29Sm90TmaWarpSpecializedAdapterINS1J_15DefaultEpilogueISI_NS5_IJlSB_lEEES1N_NS1I_6thread17LinearCombinationISI_Li1EffLNS1O_9ScaleType4KindE0ELNS_15FloatRoundStyleE2ESI_EENS1_15EpilogueDefaultEEEEEvvEEEEvNT_6ParamsE:
        .type           _ZN7cutlass13device_kernelINS_4gemm6kernel13GemmUniversalIN4cute5tupleIJiiiiEEENS1_10collective13CollectiveMmaINS1_39MainloopSm90TmaGmmaRmemAWarpSpecializedILi4ENS5_IJNS4_1CILi1EEESB_SB_EEENS1_35KernelTmaWarpSpecializedCooperativeEEENS5_IJNSA_ILi256EEENSA_ILi128EEESG_EEENS_12float_e4m3_tENS5_IJSB_llEEESI_SJ_NS4_8TiledMMAINS4_8MMA_AtomIJNS4_4SM904GMMA31MMA_64x128x32_F32E4M3E4M3_RS_TNILNSN_7ScaleInE1ELSP_1EEEEEENS4_6LayoutINS5_IJNSA_ILi2EEESB_SB_EEENS5_IJSB_NSA_ILi0EEESV_EEEEENS5_IJNS4_10UnderscoreESY_SY_EEEEENS4_13SM90_TMA_LOADENS4_14ComposedLayoutINS4_7SwizzleILi3ELi4ELi3EEENS4_18smem_ptr_flag_bitsILi8EEENSS_INS5_IJSG_NSA_ILi8EEEEEENS5_IJSB_SG_EEEEEEENS4_9Copy_AtomIJNS4_39AutoVectorizingCopyWithAssumedAlignmentILi128EEESI_EEENS4_8identityES11_S1B_vS1G_EENS_8epilogue10collective6detail29Sm90TmaWarpSpecializedAdapterINS1J_15DefaultEpilogueISI_NS5_IJlSB_lEEES1N_NS1I_6thread17LinearCombinationISI_Li1EffLNS1O_9ScaleType4KindE0ELNS_15FloatRoundStyleE2ESI_EENS1_15EpilogueDefaultEEEEEvvEEEEvNT_6ParamsE,@function
        .size           _ZN7cutlass13device_kernelINS_4gemm6kernel13GemmUniversalIN4cute5tupleIJiiiiEEENS1_10collective13CollectiveMmaINS1_39MainloopSm90TmaGmmaRmemAWarpSpecializedILi4ENS5_IJNS4_1CILi1EEESB_SB_EEENS1_35KernelTmaWarpSpecializedCooperativeEEENS5_IJNSA_ILi256EEENSA_ILi128EEESG_EEENS_12float_e4m3_tENS5_IJSB_llEEESI_SJ_NS4_8TiledMMAINS4_8MMA_AtomIJNS4_4SM904GMMA31MMA_64x128x32_F32E4M3E4M3_RS_TNILNSN_7ScaleInE1ELSP_1EEEEEENS4_6LayoutINS5_IJNSA_ILi2EEESB_SB_EEENS5_IJSB_NSA_ILi0EEESV_EEEEENS5_IJNS4_10UnderscoreESY_SY_EEEEENS4_13SM90_TMA_LOADENS4_14ComposedLayoutINS4_7SwizzleILi3ELi4ELi3EEENS4_18smem_ptr_flag_bitsILi8EEENSS_INS5_IJSG_NSA_ILi8EEEEEENS5_IJSB_SG_EEEEEEENS4_9Copy_AtomIJNS4_39AutoVectorizingCopyWithAssumedAlignmentILi128EEESI_EEENS4_8identityES11_S1B_vS1G_EENS_8epilogue10collective6detail29Sm90TmaWarpSpecializedAdapterINS1J_15DefaultEpilogueISI_NS5_IJlSB_lEEES1N_NS1I_6thread17LinearCombinationISI_Li1EffLNS1O_9ScaleType4KindE0ELNS_15FloatRoundStyleE2ESI_EENS1_15EpilogueDefaultEEEEEvvEEEEvNT_6ParamsE,(.L_x_353 - _ZN7cutlass13device_kernelINS_4gemm6kernel13GemmUniversalIN4cute5tupleIJiiiiEEENS1_10collective13CollectiveMmaINS1_39MainloopSm90TmaGmmaRmemAWarpSpecializedILi4ENS5_IJNS4_1CILi1EEESB_SB_EEENS1_35KernelTmaWarpSpecializedCooperativeEEENS5_IJNSA_ILi256EEENSA_ILi128EEESG_EEENS_12float_e4m3_tENS5_IJSB_llEEESI_SJ_NS4_8TiledMMAINS4_8MMA_AtomIJNS4_4SM904GMMA31MMA_64x128x32_F32E4M3E4M3_RS_TNILNSN_7ScaleInE1ELSP_1EEEEEENS4_6LayoutINS5_IJNSA_ILi2EEESB_SB_EEENS5_IJSB_NSA_ILi0EEESV_EEEEENS5_IJNS4_10UnderscoreESY_SY_EEEEENS4_13SM90_TMA_LOADENS4_14ComposedLayoutINS4_7SwizzleILi3ELi4ELi3EEENS4_18smem_ptr_flag_bitsILi8EEENSS_INS5_IJSG_NSA_ILi8EEEEEENS5_IJSB_SG_EEEEEEENS4_9Copy_AtomIJNS4_39AutoVectorizingCopyWithAssumedAlignmentILi128EEESI_EEENS4_8identityES11_S1B_vS1G_EENS_8epilogue10collective6detail29Sm90TmaWarpSpecializedAdapterINS1J_15DefaultEpilogueISI_NS5_IJlSB_lEEES1N_NS1I_6thread17LinearCombinationISI_Li1EffLNS1O_9ScaleType4KindE0ELNS_15FloatRoundStyleE2ESI_EENS1_15EpilogueDefaultEEEEEvvEEEEvNT_6ParamsE)
        .other          _ZN7cutlass13device_kernelINS_4gemm6kernel13GemmUniversalIN4cute5tupleIJiiiiEEENS1_10collective13CollectiveMmaINS1_39MainloopSm90TmaGmmaRmemAWarpSpecializedILi4ENS5_IJNS4_1CILi1EEESB_SB_EEENS1_35KernelTmaWarpSpecializedCooperativeEEENS5_IJNSA_ILi256EEENSA_ILi128EEESG_EEENS_12float_e4m3_tENS5_IJSB_llEEESI_SJ_NS4_8TiledMMAINS4_8MMA_AtomIJNS4_4SM904GMMA31MMA_64x128x32_F32E4M3E4M3_RS_TNILNSN_7ScaleInE1ELSP_1EEEEEENS4_6LayoutINS5_IJNSA_ILi2EEESB_SB_EEENS5_IJSB_NSA_ILi0EEESV_EEEEENS5_IJNS4_10UnderscoreESY_SY_EEEEENS4_13SM90_TMA_LOADENS4_14ComposedLayoutINS4_7SwizzleILi3ELi4ELi3EEENS4_18smem_ptr_flag_bitsILi8EEENSS_INS5_IJSG_NSA_ILi8EEEEEENS5_IJSB_SG_EEEEEEENS4_9Copy_AtomIJNS4_39AutoVectorizingCopyWithAssumedAlignmentILi128EEESI_EEENS4_8identityES11_S1B_vS1G_EENS_8epilogue10collective6detail29Sm90TmaWarpSpecializedAdapterINS1J_15DefaultEpilogueISI_NS5_IJlSB_lEEES1N_NS1I_6thread17LinearCombinationISI_Li1EffLNS1O_9ScaleType4KindE0ELNS_15FloatRoundStyleE2ESI_EENS1_15EpilogueDefaultEEEEEvvEEEEvNT_6ParamsE,@"STO_CUDA_ENTRY STV_DEFAULT"
_ZN7cutlass13device_kernelINS_4gemm6kernel13GemmUniversalIN4cute5tupleIJiiiiEEENS1_10collective13CollectiveMmaINS1_39MainloopSm90TmaGmmaRmemAWarpSpecializedILi4ENS5_IJNS4_1CILi1EEESB_SB_EEENS1_35KernelTmaWarpSpecializedCooperativeEEENS5_IJNSA_ILi256EEENSA_ILi128EEESG_EEENS_12float_e4m3_tENS5_IJSB_llEEESI_SJ_NS4_8TiledMMAINS4_8MMA_AtomIJNS4_4SM904GMMA31MMA_64x128x32_F32E4M3E4M3_RS_TNILNSN_7ScaleInE1ELSP_1EEEEEENS4_6LayoutINS5_IJNSA_ILi2EEESB_SB_EEENS5_IJSB_NSA_ILi0EEESV_EEEEENS5_IJNS4_10UnderscoreESY_SY_EEEEENS4_13SM90_TMA_LOADENS4_14ComposedLayoutINS4_7SwizzleILi3ELi4ELi3EEENS4_18smem_ptr_flag_bitsILi8EEENSS_INS5_IJSG_NSA_ILi8EEEEEENS5_IJSB_SG_EEEEEEENS4_9Copy_AtomIJNS4_39AutoVectorizingCopyWithAssumedAlignmentILi128EEESI_EEENS4_8identityES11_S1B_vS1G_EENS_8epilogue10collective6detail29Sm90TmaWarpSpecializedAdapterINS1J_15DefaultEpilogueISI_NS5_IJlSB_lEEES1N_NS1I_6thread17LinearCombinationISI_Li1EffLNS1O_9ScaleType4KindE0ELNS_15FloatRoundStyleE2ESI_EENS1_15EpilogueDefaultEEEEEvvEEEEvNT_6ParamsE:
[----:B------:R-:W0:Y:S01]  /*0000*/  LDC R1, c[0x0][0x28] ;  /* 0x00000a00ff017b82 */ /* 0x000e220000000800 */
[----:B------:R-:W1:Y:S01]  /*0010*/  S2R R18, SR_TID.X ;  /* 0x0000000000127919 */ /* 0x000e620000002100 */
[----:B------:R-:W-:Y:S01]  /*0020*/  ELECT P0, URZ, PT ;  /* 0x00000000003f782f */ /* 0x000fe20003800000 */
[----:B------:R-:W-:Y:S01]  /*0030*/  BSSY B0, `(.L_x_0) ;  /* 0x0000015000007945 */ /* 0x000fe20003800000 */
[--C-:B-1----:R-:W-:Y:S02]  /*0040*/  SHF.R.U32.HI R0, RZ, 0x5, R18.reuse ;  /* 0x00000005ff007819 */ /* 0x102fe40000011612 */
[----:B------:R-:W-:-:S03]  /*0050*/  SHF.R.U32.HI R2, RZ, 0x7, R18 ;  /* 0x00000007ff027819 */ /* 0x000fc60000011612 */
[----:B------:R-:W1:Y:S04]  /*0060*/  SHFL.IDX PT, R3, R0, RZ, 0x1f ;  /* 0x00001fff00037589 */ /* 0x000e6800000e0000 */
[----:B------:R-:W2:Y:S01]  /*0070*/  SHFL.IDX PT, R2, R2, RZ, 0x1f ;  /* 0x00001fff02027589 */ /* 0x000ea200000e0000 */
[----:B-1----:R-:W-:Y:S02]  /*0080*/  R2UR UR4, R3 ;  /* 0x00000000030472ca */ /* 0x002fe400000e0000 */
[----:B--2---:R-:W-:-:S11]  /*0090*/  R2UR UR6, R2 ;  /* 0x00000000020672ca */ /* 0x004fd600000e0000 */
[----:B------:R-:W-:Y:S02]  /*00a0*/  USHF.R.S32.HI UR5, URZ, 0x1f, UR4 ;  /* 0x0000001f3f057899 */ /* 0x000fe40008011404 */
[----:B------:R-:W-:Y:S02]  /*00b0*/  ISETP.NE.OR P0, PT, RZ, UR4, !P0 ;  /* 0x00000004ff007c0c */ /* 0x000fe4000c705670 */
[----:B------:R-:W-:-:S04]  /*00c0*/  ULEA.HI UR5, UR5, UR4, URZ, 0x2 ;  /* 0x0000000405057291 */ /* 0x000fc8000f8f103f */
[----:B------:R-:W-:-:S04]  /*00d0*/  ULOP3.LUT UR5, UR5, 0xfffffffc, URZ, 0xc0, !UPT ;  /* 0xfffffffc05057892 */ /* 0x000fc8000f8ec03f */
[----:B------:R-:W-:-:S03]  /*00e0*/  UIADD3 UR8, UR4, -UR5, URZ ;  /* 0x8000000504087290 */ /* 0x000fc6000fffe03f */
[----:B0-----:R-:W-:Y:S09]  /*00f0*/  @P0 BRA `(.L_x_1) ;  /* 0x0000000000200947 */ /* 0x001ff20003800000 */
[----:B------:R-:W-:Y:S02]  /*0100*/  ULDC.64 UR4, c[0x0][0x198] ;  /* 0x0000660000047ab9 */ /* 0x000fe40000000a00 */
[----:B------:R-:W-:Y:S02]  /*0110*/  UIADD3 UR10, UP0, UR4, 0xf0, URZ ;  /* 0x000000f0040a7890 */ /* 0x000fe4000ff1e03f */
[----:B------:R-:W-:Y:S02]  /*0120*/  UIADD3 UR4, UP1, UR4, 0x1f0, URZ ;  /* 0x000001f004047890 */ /* 0x000fe4000ff3e03f */
[----:B------:R-:W-:Y:S02]  /*0130*/  UIADD3.X UR11, URZ, UR5, URZ, UP0, !UPT ;  /* 0x000000053f0b7290 */ /* 0x000fe400087fe43f */
[----:B------:R-:W-:-:S07]  /*0140*/  UIADD3.X UR5, URZ, UR5, URZ, UP1, !UPT ;  /* 0x000000053f057290 */ /* 0x000fce0008ffe43f */
[----:B------:R0:W-:Y:S02]  /*0150*/  UTMACCTL.PF [UR10] ;  /* 0x000000000a0079b9 */ /* 0x0001e40008040000 */
[----:B------:R0:W-:Y:S02]  /*0160*/  UTMACCTL.PF [UR4] ;  /* 0x00000000040079b9 */ /* 0x0001e40008040000 */
[----:B0-----:R-:W-:Y:S01]  /*0170*/  NOP ;  /* 0x0000000000007918 */ /* 0x001fe20000000000 */
.L_x_1:
[----:B------:R-:W-:Y:S05]  /*0180*/  BSYNC B0 ;  /* 0x0000000000007941 */ /* 0x000fea0003800000 */
.L_x_0:
[----:B------:R-:W0:Y:S01]  /*0190*/  SHFL.IDX PT, R2, R0, RZ, 0x1f ;  /* 0x00001fff00027589 */ /* 0x000e2200000e0000 */
[----:B------:R-:W-:Y:S01]  /*01a0*/  UISETP.NE.AND UP0, UPT, UR8, 0x3, UPT ;  /* 0x000000030800788c */ /* 0x000fe2000bf05270 */
[----:B------:R-:W-:Y:S01]  /*01b0*/  ISETP.NE.AND P1, PT, RZ, UR6, PT ;  /* 0x00000006ff007c0c */ /* 0x000fe2000bf25270 */
[----:B------:R-:W-:Y:S02]  /*01c0*/  UIADD3 UR10, UR6, -0x1, URZ ;  /* 0xffffffff060a7890 */ /* 0x000fe4000fffe03f */
[----:B------:R-:W-:Y:S02]  /*01d0*/  UISETP.EQ.OR UP0, UPT, UR8, URZ, !UP0 ;  /* 0x0000003f0800728c */ /* 0x000fe4000c702670 */
[----:B------:R-:W-:Y:S02]  /*01e0*/  UISETP.GE.U32.AND UP1, UPT, UR10, 0x2, UPT ;  /* 0x000000020a00788c */ /* 0x000fe4000bf26070 */
[----:B------:R-:W-:-:S04]  /*01f0*/  UISETP.EQ.AND UP0, UPT, UR6, URZ, UP0 ;  /* 0x0000003f0600728c */ /* 0x000fc80008702270 */
[----:B------:R-:W-:-:S04]  /*0200*/  USEL UR40, URZ, 0x1, !UP0 ;  /* 0x000000013f287887 */ /* 0x000fc8000c000000 */
[----:B------:R-:W-:Y:S01]  /*0210*/  USEL UR40, UR40, 0x2, UP1 ;  /* 0x0000000228287887 */ /* 0x000fe20008800000 */
[----:B0-----:R-:W-:-:S13]  /*0220*/  ISETP.NE.AND P0, PT, R2, RZ, PT ;  /* 0x000000ff0200720c */ /* 0x001fda0003f05270 */
[----:B------:R-:W-:Y:S05]  /*0230*/  @P0 BRA `(.L_x_2) ;  /* 0x0000000000580947 */ /* 0x000fea0003800000 */
[----:B------:R-:W0:Y:S01]  /*0240*/  S2UR UR9, SR_CgaCtaId ;  /* 0x00000000000979c3 */ /* 0x000e220000008800 */
[----:B------:R-:W-:Y:S01]  /*0250*/  UMOV UR4, 0x400 ;  /* 0x0000040000047882 */ /* 0x000fe20000000000 */
[----:B------:R-:W-:Y:S01]  /*0260*/  UMOV UR5, 0x1 ;  /* 0x0000000100057882 */ /* 0x000fe20000000000 */
[----:B------:R-:W-:Y:S01]  /*0270*/  UMOV UR6, 0x100 ;  /* 0x0000010000067882 */ /* 0x000fe20000000000 */
[----:B------:R-:W-:Y:S01]  /*0280*/  ELECT P0, URZ, PT ;  /* 0x00000000003f782f */ /* 0x000fe20003800000 */
[----:B------:R-:W-:-:S04]  /*0290*/  UIADD3 UR6, -UR6, 0x100000, URZ ;  /* 0x0010000006067890 */ /* 0x000fc8000fffe13f */
[----:B------:R-:W-:Y:S02]  /*02a0*/  USHF.L.U32 UR7, UR6, 0xb, URZ ;  /* 0x0000000b06077899 */ /* 0x000fe4000800063f */
[----:B------:R-:W-:Y:S02]  /*02b0*/  USHF.L.U32 UR6, UR6, 0x1, URZ ;  /* 0x0000000106067899 */ /* 0x000fe4000800063f */
[----:B0-----:R-:W-:Y:S02]  /*02c0*/  ULEA UR9, UR9, UR4, 0x18 ;  /* 0x0000000409097291 */ /* 0x001fe4000f8ec03f */
[----:B------:R-:W-:-:S04]  /*02d0*/  UIADD3 UR4, -UR5, 0x100000, URZ ;  /* 0x0010000005047890 */ /* 0x000fc8000fffe13f */
[----:B------:R-:W-:Y:S02]  /*02e0*/  USHF.L.U32 UR5, UR4, 0xb, URZ ;  /* 0x0000000b04057899 */ /* 0x000fe4000800063f */
[----:B------:R-:W-:Y:S01]  /*02f0*/  USHF.L.U32 UR4, UR4, 0x1, URZ ;  /* 0x0000000104047899 */ /* 0x000fe2000800063f */
[----:B------:R-:W0:Y:S11]  /*0300*/  FENCE.VIEW.ASYNC.S ;  /* 0x00000000000073c6 */ /* 0x000e360000000000 */
[----:B0-----:R0:W1:Y:S01]  /*0310*/  SYNCS.EXCH.64 URZ, [UR9], UR4 ;  /* 0x00000004093f75b2 */ /* 0x0010620008000100 */
[----:B------:R0:W2:Y:S01]  /*0320*/  SYNCS.EXCH.64 URZ, [UR9+0x20], UR6 ;  /* 0x00002006093f75b2 */ /* 0x0000a20008000100 */
[----:B------:R0:W3:Y:S01]  /*0330*/  SYNCS.EXCH.64 URZ, [UR9+0x8], UR4 ;  /* 0x00000804093f75b2 */ /* 0x0000e20008000100 */
[----:B------:R0:W4:Y:S01]  /*0340*/  SYNCS.EXCH.64 URZ, [UR9+0x28], UR6 ;  /* 0x00002806093f75b2 */ /* 0x0001220008000100 */
[----:B------:R0:W0:Y:S01]  /*0350*/  SYNCS.EXCH.64 URZ, [UR9+0x10], UR4 ;  /* 0x00001004093f75b2 */ /* 0x0000220008000100 */
[----:B------:R0:W0:Y:S01]  /*0360*/  SYNCS.EXCH.64 URZ, [UR9+0x30], UR6 ;  /* 0x00003006093f75b2 */ /* 0x0000220008000100 */
[----:B------:R0:W0:Y:S01]  /*0370*/  SYNCS.EXCH.64 URZ, [UR9+0x18], UR4 ;  /* 0x00001804093f75b2 */ /* 0x0000220008000100 */
[----:B------:R0:W0:Y:S01]  /*0380*/  SYNCS.EXCH.64 URZ, [UR9+0x38], UR6 ;  /* 0x00003806093f75b2 */ /* 0x0000220008000100 */
[----:B------:R-:W-:Y:S01]  /*0390*/  NOP ;  /* 0x0000000000007918 */ /* 0x000fe20000000000 */
.L_x_2:
[----:B------:R-:W5:Y:S01]  /*03a0*/  SHFL.IDX PT, R0, R0, RZ, 0x1f ;  /* 0x00001fff00007589 */ /* 0x000f6200000e0000 */
[----:B------:R-:W1:Y:S01]  /*03b0*/  LDC R2, c[0x0][0x65c] ;  /* 0x00019700ff027b82 */ /* 0x000e620000000800 */
[----:B------:R-:W-:Y:S01]  /*03c0*/  ELECT P0, URZ, PT ;  /* 0x00000000003f782f */ /* 0x000fe20003800000 */
[----:B------:R-:W-:Y:S01]  /*03d0*/  NOP ;  /* 0x0000000000007918 */ /* 0x000fe20000000000 */
[----:B------:R-:W2:Y:S01]  /*03e0*/  S2R R4, SR_CTAID.X ;  /* 0x0000000000047919 */ /* 0x000ea20000002500 */
[----:B0-----:R-:W-:Y:S01]  /*03f0*/  UMOV UR4, 0x20 ;  /* 0x0000002000047882 */ /* 0x001fe20000000000 */
[----:B------:R-:W-:Y:S01]  /*0400*/  IMAD.MOV.U32 R5, RZ, RZ, RZ ;  /* 0x000000ffff057224 */ /* 0x000fe200078e00ff */
[----:B------:R-:W-:Y:S01]  /*0410*/  NOP ;  /* 0x0000000000007918 */ /* 0x000fe20000000000 */
[----:B-----5:R-:W-:Y:S02]  /*0420*/  ISETP.NE.OR P0, PT, R0, RZ, !P0 ;  /* 0x000000ff0000720c */ /* 0x020fe40004705670 */
[----:B-1----:R-:W-:Y:S01]  /*0430*/  ISETP.NE.AND P2, PT, R2, 0x1, PT ;  /* 0x000000010200780c */ /* 0x002fe20003f45270 */
[----:B------:R-:W0:Y:S03]  /*0440*/  S2R R0, SR_CTAID.Y ;  /* 0x0000000000007919 */ /* 0x000e260000002600 */
[----:B------:R-:W-:-:S07]  /*0450*/  P2R R3, PR, RZ, 0x4 ;  /* 0x00000004ff037803 */ /* 0x000fce0000000000 */
[----:B------:R-:W-:Y:S01]  /*0460*/  VOTEU.ALL UP0, P0 ;  /* 0x00000000003f7886 */ /* 0x000fe20000000000 */
[----:B------:R-:W-:Y:S01]  /*0470*/  VOTEU.ALL UP1, P0 ;  /* 0x00000000003f7886 */ /* 0x000fe20000020000 */
[----:B------:R-:W2:Y:S01]  /*0480*/  @P2 LDC R17, c[0x0][0x10] ;  /* 0x00000400ff112b82 */ /* 0x000ea20000000800 */
[----:B------:R-:W-:Y:S02]  /*0490*/  @P2 IMAD.MOV.U32 R7, RZ, RZ, RZ ;  /* 0x000000ffff072224 */ /* 0x000fe400078e00ff */
[----:B------:R-:W-:Y:S01]  /*04a0*/  @!UP0 UMOV UR6, 0x400 ;  /* 0x0000040000068882 */ /* 0x000fe20000000000 */
[----:B------:R-:W-:-:S04]  /*04b0*/  @!UP0 UIADD3 UR4, -UR4, 0x100000, URZ ;  /* 0x0010000004048890 */ /* 0x000fc8000fffe13f */
[----:B------:R-:W-:Y:S02]  /*04c0*/  @!UP0 USHF.L.U32 UR5, UR4, 0xb, URZ ;  /* 0x0000000b04058899 */ /* 0x000fe4000800063f */
[----:B------:R-:W-:Y:S01]  /*04d0*/  @!UP0 USHF.L.U32 UR4, UR4, 0x1, URZ ;  /* 0x0000000104048899 */ /* 0x000fe2000800063f */
[----:B------:R-:W-:Y:S01]  /*04e0*/  @P2 IMAD.MOV.U32 R9, RZ, RZ, RZ ;  /* 0x000000ffff092224 */ /* 0x000fe200078e00ff */
[----:B------:R-:W1:Y:S08]  /*04f0*/  @!UP0 S2UR UR7, SR_CgaCtaId ;  /* 0x00000000000789c3 */ /* 0x000e700000008800 */
[----:B------:R-:W5:Y:S01]  /*0500*/  @!P2 LDC R3, c[0x0][0xc] ;  /* 0x00000300ff03ab82 */ /* 0x000f620000000800 */
[----:B0-----:R-:W-:-:S04]  /*0510*/  @P2 IMAD.MOV.U32 R6, RZ, RZ, R0 ;  /* 0x000000ffff062224 */ /* 0x001fc800078e0000 */
[----:B--2---:R-:W-:-:S04]  /*0520*/  @P2 IMAD.WIDE.U32 R16, R4, R17, R6 ;  /* 0x0000001104102225 */ /* 0x004fc800078e0006 */
[----:B------:R-:W-:Y:S01]  /*0530*/  @P2 IMAD.IADD R17, R17, 0x1, R9 ;  /* 0x0000000111112824 */ /* 0x000fe200078e0209 */
[----:B-1----:R-:W-:Y:S01]  /*0540*/  @!UP0 ULEA UR6, UR7, UR6, 0x18 ;  /* 0x0000000607068291 */ /* 0x002fe2000f8ec03f */
[----:B------:R-:W-:Y:S01]  /*0550*/  VOTEU.ALL UP0, P0 ;  /* 0x00000000003f7886 */ /* 0x000fe20000000000 */
[----:B-----5:R-:W-:Y:S01]  /*0560*/  @!P2 IMAD.WIDE.U32 R6, R3, R0, R4 ;  /* 0x000000000306a225 */ /* 0x020fe200078e0004 */
[----:B------:R-:W0:Y:S09]  /*0570*/  FENCE.VIEW.ASYNC.S ;  /* 0x00000000000073c6 */ /* 0x000e320000000000 */
[----:B0-----:R0:W3:Y:S01]  /*0580*/  @!UP0 SYNCS.EXCH.64 URZ, [UR6+0x50], UR4 ;  /* 0x00005004063f85b2 */ /* 0x0010e20008000100 */
[----:B------:R-:W-:-:S02]  /*0590*/  @!P2 IMAD.MOV.U32 R16, RZ, RZ, R6 ;  /* 0x000000ffff10a224 */ /* 0x000fc400078e0006 */
[----:B------:R-:W-:Y:S01]  /*05a0*/  @!P2 IMAD.MOV.U32 R17, RZ, RZ, R7 ;  /* 0x000000ffff11a224 */ /* 0x000fe200078e0007 */
[----:B------:R0:W3:Y:S01]  /*05b0*/  @!UP1 SYNCS.EXCH.64 URZ, [UR6+0x58], UR4 ;  /* 0x00005804063f95b2 */ /* 0x0000e20008000100 */
[----:B------:R-:W-:Y:S01]  /*05c0*/  NOP ;  /* 0x0000000000007918 */ /* 0x000fe20000000000 */
[----:B---34-:R-:W-:Y:S06]  /*05d0*/  BAR.SYNC.DEFER_BLOCKING 0x0 ;  /* 0x0000000000007b1d */ /* 0x018fec0000010000 */
[----:B------:R-:W-:Y:S05]  /*05e0*/  @!P1 BRA `(.L_x_3) ;  /* 0x000000f800649947 */ /* 0x000fea0003800000 */
[----:B------:R-:W-:-:S06]  /*05f0*/  UISETP.GT.U32.AND UP0, UPT, UR10, 0x1, UPT ;  /* 0x000000010a00788c */ /* 0x000fcc000bf04070 */
[----:B------:R-:W-:-:S13]  /*0600*/  PLOP3.LUT P0, PT, PT, PT, UP0, 0x80, 0x0 ;  /* 0x000000000000781c */ /* 0x000fda0003f0f008 */
[----:B0-----:R-:W-:Y:S05]  /*0610*/  @P0 EXIT ;  /* 0x000000000000094d */ /* 0x001fea0003800000 */
[----:B------:R-:W-:Y:S01]  /*0620*/  ULDC.64 UR4, c[0x0][0x650] ;  /* 0x0001940000047ab9 */ /* 0x000fe20000000a00 */
[----:B------:R-:W-:Y:S01]  /*0630*/  UMOV UR42, 0xffffffff ;  /* 0xffffffff002a7882 */ /* 0x000fe20000000000 */
[----:B------:R-:W-:Y:S01]  /*0640*/  ISETP.GE.U32.AND P0, PT, R16, UR4, PT ;  /* 0x0000000410007c0c */ /* 0x000fe2000bf06070 */
[----:B------:R-:W-:Y:S01]  /*0650*/  IMAD.MOV.U32 R23, RZ, RZ, -0x1 ;  /* 0xffffffffff177424 */ /* 0x000fe200078e00ff */
[----:B------:R-:W-:Y:S01]  /*0660*/  PRMT R3, RZ, 0x7610, R3 ;  /* 0x00007610ff037816 */ /* 0x000fe20000000003 */
[----:B------:R-:W-:Y:S01]  /*0670*/  IMAD.MOV.U32 R22, RZ, RZ, -0x1 ;  /* 0xffffffffff167424 */ /* 0x000fe200078e00ff */
[----:B------:R-:W-:-:S13]  /*0680*/  ISETP.GE.U32.AND.EX P0, PT, R17, UR5, PT, P0 ;  /* 0x0000000511007c0c */ /* 0x000fda000bf06100 */
[----:B------:R-:W-:Y:S05]  /*0690*/  @P0 BRA `(.L_x_4) ;  /* 0x00000004005c0947 */ /* 0x000fea0003800000 */
[----:B------:R-:W0:Y:S01]  /*06a0*/  LDC.64 R14, c[0x0][0x628] ;  /* 0x00018a00ff0e7b82 */ /* 0x000e220000000a00 */
[----:B------:R-:W-:Y:S02]  /*06b0*/  IMAD.MOV.U32 R6, RZ, RZ, R16 ;  /* 0x000000ffff067224 */ /* 0x000fe400078e0010 */
[----:B------:R-:W-:-:S05]  /*06c0*/  IMAD.MOV.U32 R7, RZ, RZ, R17 ;  /* 0x000000ffff077224 */ /* 0x000fca00078e0011 */
[----:B------:R-:W1:Y:S08]  /*06d0*/  LDC R12, c[0x0][0x630] ;  /* 0x00018c00ff0c7b82 */ /* 0x000e700000000800 */
[----:B------:R-:W2:Y:S01]  /*06e0*/  LDC.64 R20, c[0x0][0x620] ;  /* 0x00018800ff147b82 */ /* 0x000ea20000000a00 */
[----:B0-----:R-:W-:-:S04]  /*06f0*/  ISETP.NE.U32.AND P0, PT, R14, RZ, PT ;  /* 0x000000ff0e00720c */ /* 0x001fc80003f05070 */
[----:B------:R-:W-:-:S13]  /*0700*/  ISETP.NE.AND.EX P0, PT, R15, RZ, PT, P0 ;  /* 0x000000ff0f00720c */ /* 0x000fda0003f05300 */
[----:B-12---:R-:W-:Y:S05]  /*0710*/  @!P0 BRA `(.L_x_5) ;  /* 0x0000000000288947 */ /* 0x006fea0003800000 */
[----:B------:R-:W0:Y:S02]  /*0720*/  LDC R3, c[0x0][0x634] ;  /* 0x00018d00ff037b82 */ /* 0x000e240000000800 */
[----:B0-----:R-:W-:-:S05]  /*0730*/  IADD3 R3, P0, R16, R3, RZ ;  /* 0x0000000310037210 */ /* 0x001fca0007f1e0ff */
[----:B------:R-:W-:-:S04]  /*0740*/  IMAD.X R13, RZ, RZ, R17, P0 ;  /* 0x000000ffff0d7224 */ /* 0x000fc800000e0611 */
[----:B------:R-:W-:-:S04]  /*0750*/  IMAD.WIDE.U32 R6, R13, R14, RZ ;  /* 0x0000000e0d067225 */ /* 0x000fc800078e00ff */
[----:B------:R-:W-:-:S04]  /*0760*/  IMAD.WIDE.U32 R8, P0, R3, R15, R6 ;  /* 0x0000000f03087225 */ /* 0x000fc80007800006 */
[----:B------:R-:W-:-:S04]  /*0770*/  IMAD.WIDE.U32 R6, R3, R14, RZ ;  /* 0x0000000e03067225 */ /* 0x000fc800078e00ff */
[----:B------:R-:W-:Y:S01]  /*0780*/  IMAD.X R11, RZ, RZ, RZ, P0 ;  /* 0x000000ffff0b7224 */ /* 0x000fe200000e06ff */
[----:B------:R-:W-:Y:S01]  /*0790*/  IADD3 RZ, P0, R7, R8, RZ ;  /* 0x0000000807ff7210 */ /* 0x000fe20007f1e0ff */
[----:B------:R-:W-:-:S04]  /*07a0*/  IMAD.MOV.U32 R10, RZ, RZ, R9 ;  /* 0x000000ffff0a7224 */ /* 0x000fc800078e0009 */
[----:B------:R-:W-:-:S08]  /*07b0*/  IMAD.WIDE.U32.X R6, R13, R15, R10, P0 ;  /* 0x0000000f0d067225 */ /* 0x000fd000000e040a */
.L_x_5:
[-CC-:B------:R-:W-:Y:S01]  /*07c0*/  SHF.R.U64 R27, R6, R12.reuse, R7.reuse ;  /* 0x0000000c061b7219 */ /* 0x180fe20000001207 */
[----:B------:R-:W0:Y:S01]  /*07d0*/  LDC R10, c[0x0][0x618] ;  /* 0x00018600ff0a7b82 */ /* 0x000e220000000800 */
[----:B------:R-:W-:Y:S01]  /*07e0*/  SHF.R.U32.HI R5, RZ, R12, R7 ;  /* 0x0000000cff057219 */ /* 0x000fe20000011607 */
[----:B------:R-:W-:Y:S01]  /*07f0*/  ULDC UR4, c[0x0][0x150] ;  /* 0x0000540000047ab9 */ /* 0x000fe20000000800 */
[----:B------:R-:W-:Y:S02]  /*0800*/  IADD3 R9, P0, RZ, -R27, RZ ;  /* 0x8000001bff097210 */ /* 0x000fe40007f1e0ff */
[----:B------:R-:W-:-:S03]  /*0810*/  I2FP.F32.U32 R3, R4 ;  /* 0x0000000400037245 */ /* 0x000fc60000201000 */
[----:B------:R-:W1:Y:S01]  /*0820*/  LDC.64 R22, c[0x0][0x640] ;  /* 0x00019000ff167b82 */ /* 0x000e620000000a00 */
[----:B------:R-:W-:Y:S02]  /*0830*/  IMAD.X R11, RZ, RZ, ~R5, P0 ;  /* 0x000000ffff0b7224 */ /* 0x000fe400000e0e05 */
[----:B------:R-:W-:Y:S01]  /*0840*/  FMUL R3, R3, UR4 ;  /* 0x0000000403037c20 */ /* 0x000fe20008400000 */
[----:B------:R-:W-:Y:S01]  /*0850*/  IMAD.WIDE.U32 R6, R9, R20, R16 ;  /* 0x0000001409067225 */ /* 0x000fe200078e0010 */
[----:B------:R-:W-:-:S03]  /*0860*/  ULDC UR4, c[0x0][0x154] ;  /* 0x0000550000047ab9 */ /* 0x000fc60000000800 */
[----:B------:R-:W-:Y:S01]  /*0870*/  IMAD R8, R11, R20, RZ ;  /* 0x000000140b087224 */ /* 0x000fe200078e02ff */
[----:B------:R-:W2:Y:S01]  /*0880*/  LDC R5, c[0x0][0x144] ;  /* 0x00005100ff057b82 */ /* 0x000ea20000000800 */
[----:B------:R-:W3:Y:S02]  /*0890*/  F2I.U32.TRUNC.NTZ R3, R3 ;  /* 0x0000000300037305 */ /* 0x000ee4000020f000 */
[----:B------:R-:W-:-:S04]  /*08a0*/  IMAD R9, R9, R21, R8 ;  /* 0x0000001509097224 */ /* 0x000fc800078e0208 */
[----:B------:R-:W-:Y:S01]  /*08b0*/  IMAD.IADD R7, R7, 0x1, R9 ;  /* 0x0000000107077824 */ /* 0x000fe200078e0209 */
[----:B------:R-:W4:Y:S01]  /*08c0*/  LDC R12, c[0x0][0x608] ;  /* 0x00018200ff0c7b82 */ /* 0x000f220000000800 */
[----:B------:R-:W-:-:S03]  /*08d0*/  IMAD.MOV.U32 R9, RZ, RZ, -0x1 ;  /* 0xffffffffff097424 */ /* 0x000fc600078e00ff */
[----:B0-----:R-:W-:Y:S02]  /*08e0*/  SHF.R.U64 R14, R6, R10, R7 ;  /* 0x0000000a060e7219 */ /* 0x001fe40000001207 */
[----:B------:R-:W-:Y:S02]  /*08f0*/  I2FP.F32.U32 R6, R0 ;  /* 0x0000000000067245 */ /* 0x000fe40000201000 */
[----:B------:R-:W0:Y:S01]  /*0900*/  LDC R20, c[0x0][0x658] ;  /* 0x00019600ff147b82 */ /* 0x000e220000000800 */
[----:B-1----:R-:W-:Y:S01]  /*0910*/  ISETP.NE.U32.AND P0, PT, R22, RZ, PT ;  /* 0x000000ff1600720c */ /* 0x002fe20003f05070 */
[----:B---3--:R-:W-:Y:S01]  /*0920*/  IMAD.MOV R8, RZ, RZ, -R3 ;  /* 0x000000ffff087224 */ /* 0x008fe200078e0a03 */
[----:B------:R-:W-:Y:S01]  /*0930*/  SHF.R.U32.HI R7, RZ, R10, R7 ;  /* 0x0000000aff077219 */ /* 0x000fe20000011607 */
[----:B------:R-:W-:Y:S01]  /*0940*/  FMUL R6, R6, UR4 ;  /* 0x0000000406067c20 */ /* 0x000fe20008400000 */
[----:B------:R-:W-:-:S03]  /*0950*/  ISETP.NE.AND.EX P0, PT, R23, RZ, PT, P0 ;  /* 0x000000ff1700720c */ /* 0x000fc60003f05300 */
[----:B------:R-:W1:Y:S01]  /*0960*/  LDC R13, c[0x0][0x148] ;  /* 0x00005200ff0d7b82 */ /* 0x000e620000000800 */
[----:B--2---:R-:W-:-:S07]  /*0970*/  IMAD R3, R5, R8, R4 ;  /* 0x0000000805037224 */ /* 0x004fce00078e0204 */
[----:B------:R-:W2:Y:S01]  /*0980*/  LDC R19, c[0x0][0x600] ;  /* 0x00018000ff137b82 */ /* 0x000ea20000000800 */
[-CC-:B----4-:R-:W-:Y:S02]  /*0990*/  SHF.R.U64 R26, R14, R12.reuse, R7.reuse ;  /* 0x0000000c0e1a7219 */ /* 0x190fe40000001207 */
[----:B------:R-:W-:Y:S01]  /*09a0*/  SHF.R.U32.HI R5, RZ, R12, R7 ;  /* 0x0000000cff057219 */ /* 0x000fe20000011607 */
[----:B------:R-:W-:Y:S01]  /*09b0*/  IMAD.MOV.U32 R7, RZ, RZ, 0x1 ;  /* 0x00000001ff077424 */ /* 0x000fe200078e00ff */
[----:B------:R3:W4:Y:S03]  /*09c0*/  F2I.U32.TRUNC.NTZ R12, R6 ;  /* 0x00000006000c7305 */ /* 0x000726000020f000 */
[----:B------:R-:W1:Y:S01]  /*09d0*/  LDC R21, c[0x0][0x648] ;  /* 0x00019200ff157b82 */ /* 0x000e620000000800 */
[-C--:B0-----:R-:W-:Y:S02]  /*09e0*/  SHF.L.U32 R4, R9, R20.reuse, RZ ;  /* 0x0000001409047219 */ /* 0x081fe400000006ff */
[----:B------:R-:W-:-:S02]  /*09f0*/  SHF.R.U64 R28, R26, R20, R5 ;  /* 0x000000141a1c7219 */ /* 0x000fc40000001205 */
[----:B------:R-:W-:Y:S02]  /*0a00*/  LOP3.LUT R11, RZ, R4, RZ, 0x33, !PT ;  /* 0x00000004ff0b7212 */ /* 0x000fe400078e33ff */
[-C--:B------:R-:W-:Y:S01]  /*0a10*/  SHF.R.U32.HI R5, RZ, R20.reuse, R5 ;  /* 0x00000014ff057219 */ /* 0x080fe20000011605 */
[----:B------:R-:W0:Y:S01]  /*0a20*/  LDC R25, c[0x0][0x638] ;  /* 0x00018e00ff197b82 */ /* 0x000e220000000800 */
[----:B------:R-:W-:Y:S01]  /*0a30*/  SHF.L.U32 R10, R7, R20, RZ ;  /* 0x00000014070a7219 */ /* 0x000fe200000006ff */
[----:B------:R-:W-:-:S06]  /*0a40*/  IMAD.MOV.U32 R4, RZ, RZ, R28 ;  /* 0x000000ffff047224 */ /* 0x000fcc00078e001c */
[----:B------:R-:W0:Y:S01]  /*0a50*/  LDC R24, c[0x0][0x610] ;  /* 0x00018400ff187b82 */ /* 0x000e220000000800 */
[----:B---34-:R-:W-:Y:S05]  /*0a60*/  @!P0 BRA `(.L_x_6) ;  /* 0x0000000000288947 */ /* 0x018fea0003800000 */
[----:B------:R-:W3:Y:S02]  /*0a70*/  LDC R9, c[0x0][0x64c] ;  /* 0x00019300ff097b82 */ /* 0x000ee40000000800 */
[----:B---3--:R-:W-:-:S05]  /*0a80*/  IADD3 R9, P0, R28, R9, RZ ;  /* 0x000000091c097210 */ /* 0x008fca0007f1e0ff */
        /* <DEDUP_REMOVED lines=8> */
.L_x_6:
[----:B-1----:R-:W-:Y:S01]  /*0b10*/  SHF.R.U64 R4, R4, R21, R5 ;  /* 0x0000001504047219 */ /* 0x002fe20000001205 */
[----:B--2---:R-:W-:Y:S01]  /*0b20*/  VIADD R5, R19, 0xffffffff ;  /* 0xffffffff13057836 */ /* 0x004fe20000000000 */
[----:B------:R-:W-:Y:S01]  /*0b30*/  LOP3.LUT R11, R26, R11, RZ, 0xc0, !PT ;  /* 0x0000000b1a0b7212 */ /* 0x000fe200078ec0ff */
[----:B------:R-:W-:Y:S01]  /*0b40*/  IMAD.MOV R12, RZ, RZ, -R12 ;  /* 0x000000ffff0c7224 */ /* 0x000fe200078e0a0c */
[----:B------:R-:W-:Y:S01]  /*0b50*/  R2UR UR42, R27 ;  /* 0x000000001b2a72ca */ /* 0x000fe200000e0000 */
[----:B------:R-:W-:Y:S01]  /*0b60*/  IMAD.MOV R6, RZ, RZ, -R4 ;  /* 0x000000ffff067224 */ /* 0x000fe200078e0a04 */
[----:B------:R-:W-:Y:S01]  /*0b70*/  LOP3.LUT R5, R14, R5, RZ, 0xc0, !PT ;  /* 0x000000050e057212 */ /* 0x000fe200078ec0ff */
[----:B------:R-:W-:Y:S02]  /*0b80*/  @P2 IMAD R3, R13, R12, R0 ;  /* 0x0000000c0d032224 */ /* 0x000fe400078e0200 */
[----:B------:R-:W-:Y:S02]  /*0b90*/  IMAD R10, R10, R4, R11 ;  /* 0x000000040a0a7224 */ /* 0x000fe400078e020b */
[----:B0-----:R-:W-:-:S02]  /*0ba0*/  IMAD R0, R6, R25, R28 ;  /* 0x0000001906007224 */ /* 0x001fc400078e021c */
[----:B------:R-:W-:Y:S02]  /*0bb0*/  IMAD R3, R10, R24, R3 ;  /* 0x000000180a037224 */ /* 0x000fe400078e0203 */
[----:B------:R-:W-:Y:S02]  /*0bc0*/  IMAD R0, R0, R19, R5 ;  /* 0x0000001300007224 */ /* 0x000fe400078e0205 */
[----:B------:R-:W-:-:S03]  /*0bd0*/  IMAD.MOV.U32 R4, RZ, RZ, 0x1 ;  /* 0x00000001ff047424 */ /* 0x000fc600078e00ff */
[----:B------:R-:W-:Y:S02]  /*0be0*/  SEL R22, R0, R3, !P2 ;  /* 0x0000000300167207 */ /* 0x000fe40005000000 */
[----:B------:R-:W-:Y:S02]  /*0bf0*/  SEL R23, R3, R0, !P2 ;  /* 0x0000000003177207 */ /* 0x000fe40005000000 */
[----:B------:R-:W-:-:S07]  /*0c00*/  PRMT R3, R4, 0x7610, R3 ;  /* 0x0000761004037816 */ /* 0x000fce0000000003 */
.L_x_4:
[----:B------:R-:W-:-:S08]  /*0c10*/  NOP ;  /* 0x0000000000007918 */ /* 0x000fd00000000000 */
[----:B------:R-:W0:Y:S02]  /*0c20*/  USETMAXREG.TRY_ALLOC.CTAPOOL UP0, 0xe8 ;  /* 0x000000e8000079c8 */ /* 0x000e240008000600 */
[----:B0-----:R-:W-:-:S13]  /*0c30*/  PLOP3.LUT P0, PT, PT, PT, UP0, 0x80, 0x0 ;  /* 0x000000000000781c */ /* 0x001fda0003f0f008 */
[----:B------:R-:W-:Y:S05]  /*0c40*/  @!P0 BRA `(.L_x_4) ;  /* 0xfffffffc00f08947 */ /* 0x000fea000383ffff */
[----:B------:R-:W-:Y:S01]  /*0c50*/  ULDC.64 UR4, c[0x0][0x598] ;  /* 0x0001660000047ab9 */ /* 0x000fe20000000a00 */
[----:B------:R-:W-:Y:S01]  /*0c60*/  ULDC.64 UR36, c[0x0][0x208] ;  /* 0x0000820000247ab9 */ /* 0x000fe20000000a00 */
[----:B------:R-:W-:-:S04]  /*0c70*/  ISETP.NE.U32.AND P0, PT, RZ, UR4, PT ;  /* 0x00000004ff007c0c */ /* 0x000fc8000bf05070 */
[----:B------:R-:W-:-:S13]  /*0c80*/  ISETP.NE.AND.EX P0, PT, RZ, UR5, PT, P0 ;  /* 0x00000005ff007c0c */ /* 0x000fda000bf05300 */
[----:B------:R-:W-:Y:S05]  /*0c90*/  @!P0 BRA `(.L_x_7) ;  /* 0x00000000001c8947 */ /* 0x000fea0003800000 */
[----:B------:R-:W0:Y:S02]  /*0ca0*/  LDC.64 R4, c[0x0][0x598] ;  /* 0x00016600ff047b82 */ /* 0x000e240000000a00 */
[----:B0-----:R-:W2:Y:S02]  /*0cb0*/  LDG.E.64 R4, desc[UR36][R4.64] ;  /* 0x0000002404047981 */ /* 0x001ea4000c1e1b00 */
[----:B--2---:R-:W-:-:S04]  /*0cc0*/  ISETP.NE.U32.AND P0, PT, R4, RZ, PT ;  /* 0x000000ff0400720c */ /* 0x004fc80003f05070 */
[----:B------:R-:W-:-:S13]  /*0cd0*/  ISETP.NE.AND.EX P0, PT, R5, RZ, PT, P0 ;  /* 0x000000ff0500720c */ /* 0x000fda0003f05300 */
[----:B------:R-:W-:Y:S05]  /*0ce0*/  @!P0 BRA `(.L_x_7) ;  /* 0x0000000000088947 */ /* 0x000fea0003800000 */
[----:B------:R0:W5:Y:S01]  /*0cf0*/  LD.E R168, desc[UR36][R4.64] ;  /* 0x0000002404a87980 */ /* 0x000162000c101900 */
[----:B------:R-:W-:Y:S05]  /*0d00*/  BRA `(.L_x_8) ;  /* 0x0000000000247947 */ /* 0x000fea0003800000 */
.L_x_7:
[----:B------:R-:W-:Y:S02]  /*0d10*/  ULDC.64 UR4, c[0x0][0x588] ;  /* 0x0001620000047ab9 */ /* 0x000fe40000000a00 */
[----:B------:R-:W-:-:S04]  /*0d20*/  ISETP.NE.U32.AND P0, PT, RZ, UR4, PT ;  /* 0x00000004ff007c0c */ /* 0x000fc8000bf05070 */
[----:B------:R-:W-:-:S13]  /*0d30*/  ISETP.NE.AND.EX P0, PT, RZ, UR5, PT, P0 ;  /* 0x00000005ff007c0c */ /* 0x000fda000bf05300 */
[----:B------:R-:W-:Y:S05]  /*0d40*/  @!P0 BRA `(.L_x_9) ;  /* 0x00000000000c8947 */ /* 0x000fea0003800000 */
[----:B------:R-:W0:Y:S02]  /*0d50*/  LDC.64 R168, c[0x0][0x588] ;  /* 0x00016200ffa87b82 */ /* 0x000e240000000a00 */
[----:B0-----:R1:W5:Y:S01]  /*0d60*/  LDG.E R168, desc[UR36][R168.64] ;  /* 0x00000024a8a87981 */ /* 0x001362000c1e1900 */
[----:B------:R-:W-:Y:S05]  /*0d70*/  BRA `(.L_x_8) ;  /* 0x0000000000087947 */ /* 0x000fea0003800000 */
.L_x_9:
[----:B------:R-:W-:Y:S02]  /*0d80*/  ULDC UR4, c[0x0][0x580] ;  /* 0x0001600000047ab9 */ /* 0x000fe40000000800 */
[----:B------:R-:W-:-:S07]  /*0d90*/  IMAD.U32 R168, RZ, RZ, UR4 ;  /* 0x00000004ffa87e24 */ /* 0x000fce000f8e00ff */
.L_x_8:
[----:B------:R-:W-:Y:S02]  /*0da0*/  ULDC.64 UR4, c[0x0][0x5a0] ;  /* 0x0001680000047ab9 */ /* 0x000fe40000000a00 */
[----:B------:R-:W-:-:S04]  /*0db0*/  ISETP.NE.U32.AND P0, PT, RZ, UR4, PT ;  /* 0x00000004ff007c0c */ /* 0x000fc8000bf05070 */
[----:B------:R-:W-:-:S13]  /*0dc0*/  ISETP.NE.AND.EX P0, PT, RZ, UR5, PT, P0 ;  /* 0x00000005ff007c0c */ /* 0x000fda000bf05300 */
[----:B------:R-:W-:Y:S05]  /*0dd0*/  @!P0 BRA `(.L_x_10) ;  /* 0x00000000001c8947 */ /* 0x000fea0003800000 */
[----:B0-----:R-:W0:Y:S02]  /*0de0*/  LDC.64 R4, c[0x0][0x5a0] ;  /* 0x00016800ff047b82 */ /* 0x001e240000000a00 */
[----:B0-----:R-:W2:Y:S02]  /*0df0*/  LDG.E.64 R4, desc[UR36][R4.64] ;  /* 0x0000002404047981 */ /* 0x001ea4000c1e1b00 */
[----:B--2---:R-:W-:-:S04]  /*0e00*/  ISETP.NE.U32.AND P0, PT, R4, RZ, PT ;  /* 0x000000ff0400720c */ /* 0x004fc80003f05070 */
[----:B------:R-:W-:-:S13]  /*0e10*/  ISETP.NE.AND.EX P0, PT, R5, RZ, PT, P0 ;  /* 0x000000ff0500720c */ /* 0x000fda0003f05300 */
[----:B------:R-:W-:Y:S05]  /*0e20*/  @!P0 BRA `(.L_x_10) ;  /* 0x0000000000088947 */ /* 0x000fea0003800000 */
[----:B-1----:R0:W5:Y:S01]  /*0e30*/  LD.E R169, desc[UR36][R4.64] ;  /* 0x0000002404a97980 */ /* 0x002162000c101900 */
[----:B------:R-:W-:Y:S05]  /*0e40*/  BRA `(.L_x_11) ;  /* 0x0000000000247947 */ /* 0x000fea0003800000 */
.L_x_10:
[----:B------:R-:W-:Y:S02]  /*0e50*/  ULDC.64 UR4, c[0x0][0x590] ;  /* 0x0001640000047ab9 */ /* 0x000fe40000000a00 */
[----:B------:R-:W-:-:S04]  /*0e60*/  ISETP.NE.U32.AND P0, PT, RZ, UR4, PT ;  /* 0x00000004ff007c0c */ /* 0x000fc8000bf05070 */
[----:B------:R-:W-:-:S13]  /*0e70*/  ISETP.NE.AND.EX P0, PT, RZ, UR5, PT, P0 ;  /* 0x00000005ff007c0c */ /* 0x000fda000bf05300 */
[----:B------:R-:W-:Y:S05]  /*0e80*/  @!P0 BRA `(.L_x_12) ;  /* 0x00000000000c8947 */ /* 0x000fea0003800000 */
[----:B0-----:R-:W1:Y:S02]  /*0e90*/  LDC.64 R4, c[0x0][0x590] ;  /* 0x00016400ff047b82 */ /* 0x001e640000000a00 */
[----:B-1----:R1:W5:Y:S01]  /*0ea0*/  LDG.E R169, desc[UR36][R4.64] ;  /* 0x0000002404a97981 */ /* 0x002362000c1e1900 */
[----:B------:R-:W-:Y:S05]  /*0eb0*/  BRA `(.L_x_11) ;  /* 0x0000000000087947 */ /* 0x000fea0003800000 */
.L_x_12:
[----:B------:R-:W-:Y:S02]  /*0ec0*/  ULDC UR4, c[0x0][0x584] ;  /* 0x0001610000047ab9 */ /* 0x000fe40000000800 */
[----:B-1----:R-:W-:-:S07]  /*0ed0*/  IMAD.U32 R169, RZ, RZ, UR4 ;  /* 0x00000004ffa97e24 */ /* 0x002fce000f8e00ff */
.L_x_11:
[----:B------:R-:W-:-:S13]  /*0ee0*/  LOP3.LUT P0, RZ, R3, 0xff, RZ, 0xc0, !PT ;  /* 0x000000ff03ff7812 */ /* 0x000fda000780c0ff */
[----:B------:R-:W-:Y:S05]  /*0ef0*/  @!P0 EXIT ;  /* 0x000000000000894d */ /* 0x000fea0003800000 */
[----:B------:R-:W-:Y:S01]  /*0f00*/  ULDC UR4, c[0x0][0x28c] ;  /* 0x0000a30000047ab9 */ /* 0x000fe20000000800 */
[----:B------:R-:W-:Y:S01]  /*0f10*/  LOP3.LUT R170, R18, 0x1f, RZ, 0xc0, !PT ;  /* 0x0000001f12aa7812 */ /* 0x000fe200078ec0ff */
[----:B------:R-:W-:Y:S01]  /*0f20*/  UIADD3 UR4, UR4, 0x7f, URZ ;  /* 0x0000007f04047890 */ /* 0x000fe2000fffe03f */
[----:B------:R-:W-:Y:S02]  /*0f30*/  UMOV UR38, URZ ;  /* 0x0000003f00267c82 */ /* 0x000fe40008000000 */
[----:B------:R-:W-:Y:S01]  /*0f40*/  SHF.R.U32.HI R170, RZ, 0x4, R170 ;  /* 0x00000004ffaa7819 */ /* 0x000fe200000116aa */
[----:B------:R-:W-:Y:S01]  /*0f50*/  USHF.R.S32.HI UR5, URZ, 0x1f, UR4 ;  /* 0x0000001f3f057899 */ /* 0x000fe20008011404 */
[----:B------:R-:W-:-:S03]  /*0f60*/  UMOV UR39, URZ ;  /* 0x0000003f00277c82 */ /* 0x000fc60008000000 */
[----:B------:R-:W-:-:S04]  /*0f70*/  ULEA.HI UR5, UR5, UR4, URZ, 0x7 ;  /* 0x0000000405057291 */ /* 0x000fc8000f8f383f */
[----:B------:R-:W-:-:S12]  /*0f80*/  USHF.R.S32.HI UR41, URZ, 0x7, UR5 ;  /* 0x000000073f297899 */ /* 0x000fd80008011405 */
.L_x_307:
[----:B------:R-:W2:Y:S01]  /*0f90*/  S2R R3, SR_CgaCtaId ;  /* 0x0000000000037919 */ /* 0x000ea20000008800 */
[----:B------:R-:W-:Y:S02]  /*0fa0*/  MOV R0, 0x400 ;  /* 0x0000040000007802 */ /* 0x000fe40000000f00 */
[----:B------:R-:W-:-:S06]  /*0fb0*/  SHF.R.U32.HI R24, RZ, 0x5, R18 ;  /* 0x00000005ff187819 */ /* 0x000fcc0000011612 */
[----:B---3--:R-:W3:Y:S01]  /*0fc0*/  SHFL.IDX PT, R24, R24, RZ, 0x1f ;  /* 0x00001fff18187589 */ /* 0x008ee200000e0000 */
[----:B--2---:R-:W-:-:S05]  /*0fd0*/  LEA R0, R3, R0, 0x18 ;  /* 0x0000000003007211 */ /* 0x004fca00078ec0ff */
[----:B------:R-:W-:-:S05]  /*0fe0*/  VIADD R0, R0, 0x800 ;  /* 0x0000080000007836 */ /* 0x000fca0000000000 */
[----:B------:R-:W-:-:S13]  /*0ff0*/  LOP3.LUT P0, RZ, R0, 0x3ff, RZ, 0xc0, !PT ;  /* 0x000003ff00ff7812 */ /* 0x000fda000780c0ff */
[----:B-1-34-:R-:W-:Y:S05]  /*1000*/  @!P0 BRA `(.L_x_13) ;  /* 0x0000000000408947 */ /* 0x01afea0003800000 */
[----:B------:R-:W-:Y:S01]  /*1010*/  MOV R0, 0x0 ;  /* 0x0000000000007802 */ /* 0x000fe20000000f00 */
[----:B------:R-:W-:Y:S01]  /*1020*/  ULDC.64 UR4, c[0x4][0x78] ;  /* 0x01001e0000047ab9 */ /* 0x000fe20000000a00 */
[----:B------:R-:W-:Y:S01]  /*1030*/  ULDC.64 UR6, c[0x4][0x8] ;  /* 0x0100020000067ab9 */ /* 0x000fe20000000a00 */
[----:B01----:R-:W-:Y:S01]  /*1040*/  IMAD.U32 R4, RZ, RZ, UR4 ;  /* 0x00000004ff047e24 */ /* 0x003fe2000f8e00ff */
[----:B------:R0:W1:Y:S01]  /*1050*/  LDC.64 R14, c[0x4][R0] ;  /* 0x01000000000e7b82 */ /* 0x0000620000000a00 */
[----:B------:R-:W-:Y:S01]  /*1060*/  IMAD.U32 R5, RZ, RZ, UR5 ;  /* 0x00000005ff057e24 */ /* 0x000fe2000f8e00ff */
[----:B------:R-:W-:Y:S01]  /*1070*/  ULDC.64 UR4, c[0x4][0x80] ;  /* 0x0100200000047ab9 */ /* 0x000fe20000000a00 */
[----:B------:R-:W-:Y:S02]  /*1080*/  IMAD.U32 R10, RZ, RZ, UR6 ;  /* 0x00000006ff0a7e24 */ /* 0x000fe4000f8e00ff */
[----:B------:R-:W-:Y:S02]  /*1090*/  IMAD.U32 R6, RZ, RZ, UR4 ;  /* 0x00000004ff067e24 */ /* 0x000fe4000f8e00ff */
[----:B------:R-:W-:-:S02]  /*10a0*/  IMAD.U32 R7, RZ, RZ, UR5 ;  /* 0x00000005ff077e24 */ /* 0x000fc4000f8e00ff */
[----:B------:R-:W-:Y:S02]  /*10b0*/  IMAD.U32 R11, RZ, RZ, UR7 ;  /* 0x00000007ff0b7e24 */ /* 0x000fe4000f8e00ff */
[----:B------:R-:W-:Y:S02]  /*10c0*/  IMAD.MOV.U32 R8, RZ, RZ, 0x70 ;  /* 0x00000070ff087424 */ /* 0x000fe400078e00ff */
[----:B------:R-:W-:Y:S02]  /*10d0*/  IMAD.MOV.U32 R12, RZ, RZ, 0x1 ;  /* 0x00000001ff0c7424 */ /* 0x000fe400078e00ff */
[----:B0-----:R-:W-:-:S07]  /*10e0*/  IMAD.MOV.U32 R13, RZ, RZ, RZ ;  /* 0x000000ffff0d7224 */ /* 0x001fce00078e00ff */
[----:B------:R-:W-:-:S07]  /*10f0*/  LEPC R20, `(.L_x_13) ;  /* 0x000000001014794e */ /* 0x000fce0000000000 */
[----:B-1---5:R-:W-:Y:S05]  /*1100*/  CALL.ABS.NOINC R14 ;  /* 0x000000000e007343 */ /* 0x022fea0003c00000 */
.L_x_13:
[----:B------:R-:W2:Y:S01]  /*1110*/  S2R R3, SR_CgaCtaId ;  /* 0x0000000000037919 */ /* 0x000ea20000008800 */
[----:B------:R-:W-:-:S04]  /*1120*/  MOV R0, 0x400 ;  /* 0x0000040000007802 */ /* 0x000fc80000000f00 */
[----:B--2---:R-:W-:-:S05]  /*1130*/  LEA R0, R3, R0, 0x18 ;  /* 0x0000000003007211 */ /* 0x004fca00078ec0ff */
[----:B------:R-:W-:-:S05]  /*1140*/  VIADD R0, R0, 0x20800 ;  /* 0x0002080000007836 */ /* 0x000fca0000000000 */
[----:B------:R-:W-:-:S13]  /*1150*/  LOP3.LUT P0, RZ, R0, 0x3ff, RZ, 0xc0, !PT ;  /* 0x000003ff00ff7812 */ /* 0x000fda000780c0ff */
[----:B------:R-:W-:Y:S05]  /*1160*/  @!P0 BRA `(.L_x_14) ;  /* 0x00000000007c8947 */ /* 0x000fea0003800000 */
        /* <DEDUP_REMOVED lines=16> */
.L_x_15:
[----:B------:R0:W1:Y:S01]  /*1270*/  LDC.64 R14, c[0x4][R19] ;  /* 0x01000000130e7b82 */ /* 0x0000620000000a00 */
[----:B------:R-:W-:Y:S01]  /*1280*/  ULDC.64 UR4, c[0x4][0x78] ;  /* 0x01001e0000047ab9 */ /* 0x000fe20000000a00 */
[----:B------:R-:W-:Y:S01]  /*1290*/  ULDC.64 UR6, c[0x4][0x80] ;  /* 0x0100200000067ab9 */ /* 0x000fe20000000a00 */
[----:B------:R-:W-:Y:S02]  /*12a0*/  IMAD.U32 R4, RZ, RZ, UR4 ;  /* 0x00000004ff047e24 */ /* 0x000fe4000f8e00ff */
        /* <DEDUP_REMOVED lines=10> */
[----:B-1----:R-:W-:Y:S05]  /*1350*/  CALL.ABS.NOINC R14 ;  /* 0x000000000e007343 */ /* 0x002fea0003c00000 */
.L_x_14:
[----:B------:R-:W-:Y:S01]  /*1360*/  ULOP3.LUT UR4, UR40, 0x1, URZ, 0xfc, !UPT ;  /* 0x0000000128047892 */ /* 0x000fe2000f8efc3f */
[----:B------:R-:W-:-:S04]  /*1370*/  LOP3.LUT R13, R18, 0x80, RZ, 0xc0, !PT ;  /* 0x00000080120d7812 */ /* 0x000fc800078ec0ff */
[----:B------:R-:W-:Y:S01]  /*1380*/  SHF.R.U32.HI R13, RZ, 0x7, R13 ;  /* 0x00000007ff0d7819 */ /* 0x000fe2000001160d */
[----:B------:R-:W-:Y:S01]  /*1390*/  IMAD.U32 R0, RZ, RZ, UR4 ;  /* 0x00000004ff007e24 */ /* 0x000fe2000f8e00ff */
[----:B------:R-:W-:-:S04]  /*13a0*/  UMOV UR4, 0xffffffff ;  /* 0xffffffff00047882 */ /* 0x000fc80000000000 */
[----:B------:R-:W-:Y:S01]  /*13b0*/  ISETP.NE.AND P0, PT, R0, 0x3, PT ;  /* 0x000000030000780c */ /* 0x000fe20003f05270 */
[----:B------:R-:W-:-:S12]  /*13c0*/  BRA.DIV UR4, `(.L_x_16) ;  /* 0x00000106044c7947 */ /* 0x000fd8000b800000 */
.L_x_335:
[----:B------:R-:W-:Y:S05]  /*13d0*/  @!P0 BRA `(.L_x_17) ;  /* 0x0000000000048947 */ /* 0x000fea0003800000 */
[----:B------:R-:W-:Y:S01]  /*13e0*/  BPT.TRAP 0x1 ;  /* 0x000000040000795c */ /* 0x000fe20000300000 */
.L_x_17:
[----:B------:R-:W2:Y:S01]  /*13f0*/  S2UR UR5, SR_CgaCtaId ;  /* 0x00000000000579c3 */ /* 0x000ea20000008800 */
[----:B------:R-:W-:Y:S01]  /*1400*/  UMOV UR4, 0x400 ;  /* 0x0000040000047882 */ /* 0x000fe20000000000 */
[----:B------:R-:W-:Y:S02]  /*1410*/  IMAD.U32 R3, RZ, RZ, UR38 ;  /* 0x00000026ff037e24 */ /* 0x000fe4000f8e00ff */
[----:B01----:R-:W-:-:S03]  /*1420*/  IMAD.U32 R5, RZ, RZ, UR39 ;  /* 0x00000027ff057e24 */ /* 0x003fc6000f8e00ff */
[----:B------:R-:W-:Y:S01]  /*1430*/  SHF.L.U32 R3, R3, 0x1f, RZ ;  /* 0x0000001f03037819 */ /* 0x000fe200000006ff */
[----:B--2---:R-:W-:-:S06]  /*1440*/  ULEA UR4, UR5, UR4, 0x18 ;  /* 0x0000000405047291 */ /* 0x004fcc000f8ec03f */
[----:B------:R-:W-:-:S04]  /*1450*/  IMAD.U32 R0, RZ, RZ, UR4 ;  /* 0x00000004ff007e24 */ /* 0x000fc8000f8e00ff */
[----:B------:R-:W-:-:S04]  /*1460*/  IMAD R4, R5, 0x8, R0 ;  /* 0x0000000805047824 */ /* 0x000fc800078e0200 */
[----:B------:R0:W1:Y:S01]  /*1470*/  SYNCS.PHASECHK.TRANS64.TRYWAIT P1, [R4+URZ], R3 ;  /* 0x00000003040075a7 */ /* 0x000062000802017f */
[----:B------:R-:W-:Y:S05]  /*1480*/  @!P0 BRA `(.L_x_18) ;  /* 0x0000000000048947 */ /* 0x000fea0003800000 */
[----:B------:R-:W-:Y:S01]  /*1490*/  BPT.TRAP 0x1 ;  /* 0x000000040000795c */ /* 0x000fe20000300000 */
.L_x_18:
[----:B-1----:R-:W-:Y:S05]  /*14a0*/  @P1 BRA `(.L_x_19) ;  /* 0x0000000000081947 */ /* 0x002fea0003800000 */
[----:B------:R-:W1:Y:S02]  /*14b0*/  SYNCS.PHASECHK.TRANS64.TRYWAIT P1, [R4+URZ], R3 ;  /* 0x00000003040075a7 */ /* 0x000e64000802017f */
[----:B-1----:R-:W-:Y:S05]  /*14c0*/  @!P1 BRA `(.L_x_20) ;  /* 0x0000010400289947 */ /* 0x002fea0003800000 */
.L_x_19:
[----:B------:R-:W-:-:S04]  /*14d0*/  UIADD3 UR4, UR39, 0x1, URZ ;  /* 0x0000000127047890 */ /* 0x000fc8000fffe03f */
[----:B------:R-:W-:Y:S02]  /*14e0*/  UISETP.NE.AND UP0, UPT, UR4, 0x4, UPT ;  /* 0x000000040400788c */ /* 0x000fe4000bf05270 */
[----:B01----:R-:W-:Y:S02]  /*14f0*/  IMAD.U32 R3, RZ, RZ, UR4 ;  /* 0x00000004ff037e24 */ /* 0x003fe4000f8e00ff */
[----:B------:R-:W-:Y:S02]  /*1500*/  USEL UR4, URZ, 0x1, UP0 ;  /* 0x000000013f047887 */ /* 0x000fe40008000000 */
[----:B------:R-:W-:Y:S02]  /*1510*/  PLOP3.LUT P1, PT, PT, PT, UP0, 0x80, 0x0 ;  /* 0x000000000000781c */ /* 0x000fe40003f2f008 */
[----:B------:R-:W-:Y:S02]  /*1520*/  ULOP3.LUT UR4, UR38, UR4, URZ, 0x3c, !UPT ;  /* 0x0000000426047292 */ /* 0x000fe4000f8e3c3f */
[----:B------:R-:W-:-:S04]  /*1530*/  SEL R3, R3, RZ, P1 ;  /* 0x000000ff03037207 */ /* 0x000fc80000800000 */
[----:B------:R-:W-:Y:S01]  /*1540*/  IMAD.U32 R171, RZ, RZ, UR4 ;  /* 0x00000004ffab7e24 */ /* 0x000fe2000f8e00ff */
[----:B------:R-:W-:Y:S06]  /*1550*/  @!P0 BRA `(.L_x_21) ;  /* 0x0000000000048947 */ /* 0x000fec0003800000 */
[----:B------:R-:W-:Y:S01]  /*1560*/  BPT.TRAP 0x1 ;  /* 0x000000040000795c */ /* 0x000fe20000300000 */
.L_x_21:
[C---:B------:R-:W-:Y:S01]  /*1570*/  IMAD.SHL.U32 R7, R18.reuse, 0x200, RZ ;  /* 0x0000020012077824 */ /* 0x040fe200078e00ff */
[C---:B------:R-:W-:Y:S01]  /*1580*/  LOP3.LUT R4, R18.reuse, 0x2, RZ, 0xc0, !PT ;  /* 0x0000000212047812 */ /* 0x040fe200078ec0ff */
[----:B------:R-:W-:Y:S01]  /*1590*/  USHF.L.U32 UR4, UR39, 0xf, URZ ;  /* 0x0000000f27047899 */ /* 0x000fe2000800063f */
[----:B------:R-:W-:Y:S01]  /*15a0*/  LOP3.LUT R6, R18, 0xe0, RZ, 0xc0, !PT ;  /* 0x000000e012067812 */ /* 0x000fe200078ec0ff */
[----:B------:R-:W-:Y:S01]  /*15b0*/  IMAD.MOV.U32 R172, RZ, RZ, 0x90 ;  /* 0x00000090ffac7424 */ /* 0x000fe200078e00ff */
[----:B------:R-:W-:Y:S01]  /*15c0*/  LOP3.LUT R7, R7, 0x200, RZ, 0xc0, !PT ;  /* 0x0000020007077812 */ /* 0x000fe200078ec0ff */
[----:B------:R-:W-:Y:S01]  /*15d0*/  IMAD.SHL.U32 R4, R4, 0x200, RZ ;  /* 0x0000020004047824 */ /* 0x000fe200078e00ff */
[----:B------:R-:W-:Y:S01]  /*15e0*/  SHF.R.U32.HI R5, RZ, 0x2, R18 ;  /* 0x00000002ff057819 */ /* 0x000fe20000011612 */
[----:B------:R-:W-:Y:S01]  /*15f0*/  IMAD.MOV.U32 R173, RZ, RZ, 0x120 ;  /* 0x00000120ffad7424 */ /* 0x000fe200078e00ff */
[----:B------:R-:W-:Y:S01]  /*1600*/  LEA.HI R6, R6, R7, RZ, 0x1f ;  /* 0x0000000706067211 */ /* 0x000fe200078ff8ff */
[C---:B------:R-:W-:Y:S01]  /*1610*/  IMAD.SHL.U32 R7, R18.reuse, 0x40, RZ ;  /* 0x0000004012077824 */ /* 0x040fe200078e00ff */
[----:B------:R-:W-:Y:S01]  /*1620*/  LOP3.LUT R5, R5, 0x7, RZ, 0xc0, !PT ;  /* 0x0000000705057812 */ /* 0x000fe200078ec0ff */
[----:B------:R-:W-:Y:S01]  /*1630*/  IMAD R15, R3, 0x8, R0 ;  /* 0x00000008030f7824 */ /* 0x000fe200078e0200 */
[----:B------:R-:W-:Y:S01]  /*1640*/  R2P PR, R18, 0x60 ;  /* 0x0000006012007804 */ /* 0x000fe20000000000 */
[----:B------:R-:W-:Y:S01]  /*1650*/  BSSY B0, `(.L_x_22) ;  /* 0x00000d6000007945 */ /* 0x000fe20003800000 */
[----:B------:R-:W-:-:S02]  /*1660*/  LOP3.LUT R5, R4, 0xfffffe00, R5, 0xe2, !PT ;  /* 0xfffffe0004057812 */ /* 0x000fc400078ee205 */
[----:B------:R-:W-:Y:S02]  /*1670*/  LOP3.LUT R6, R6, 0x40, R7, 0x78, !PT ;  /* 0x0000004006067812 */ /* 0x000fe400078e7807 */
[----:B------:R-:W-:Y:S02]  /*1680*/  SHF.R.S32.HI R7, RZ, 0x1f, R24 ;  /* 0x0000001fff077819 */ /* 0x000fe40000011418 */
[----:B------:R-:W-:Y:S02]  /*1690*/  LOP3.LUT R5, R5, R6, RZ, 0xfc, !PT ;  /* 0x0000000605057212 */ /* 0x000fe400078efcff */
[----:B------:R-:W-:Y:S02]  /*16a0*/  LEA.HI R4, R7, R24, RZ, 0x2 ;  /* 0x0000001807047211 */ /* 0x000fe400078f10ff */
[----:B------:R-:W-:Y:S02]  /*16b0*/  LOP3.LUT R11, R5, UR4, RZ, 0xfc, !PT ;  /* 0x00000004050b7c12 */ /* 0x000fe4000f8efcff */
[----:B------:R-:W-:-:S02]  /*16c0*/  SEL R6, R172, 0x70, !P5 ;  /* 0x00000070ac067807 */ /* 0x000fc40006800000 */
[----:B------:R-:W-:Y:S01]  /*16d0*/  LOP3.LUT R9, R4, 0xfffffffc, RZ, 0xc0, !PT ;  /* 0xfffffffc04097812 */ /* 0x000fe200078ec0ff */
[----:B------:R-:W-:Y:S01]  /*16e0*/  IMAD.IADD R11, R0, 0x1, R11 ;  /* 0x00000001000b7824 */ /* 0x000fe200078e020b */
[----:B------:R-:W-:Y:S02]  /*16f0*/  SEL R4, R173, 0xe0, !P6 ;  /* 0x000000e0ad047807 */ /* 0x000fe40007000000 */
[----:B------:R-:W-:Y:S01]  /*1700*/  SHF.L.U32 R66, R171, 0x1f, RZ ;  /* 0x0000001fab427819 */ /* 0x000fe200000006ff */
[----:B------:R-:W-:Y:S01]  /*1710*/  IMAD.IADD R13, R11, 0x1, R6 ;  /* 0x000000010b0d7824 */ /* 0x000fe200078e0206 */
[----:B------:R-:W-:Y:S01]  /*1720*/  LEA.HI R7, R7, R24, RZ, 0x3 ;  /* 0x0000001807077211 */ /* 0x000fe200078f18ff */
[----:B------:R-:W-:Y:S01]  /*1730*/  IMAD.IADD R10, R11, 0x1, R4 ;  /* 0x000000010b0a7824 */ /* 0x000fe200078e0204 */
[----:B------:R0:W1:Y:S01]  /*1740*/  SYNCS.PHASECHK.TRANS64.TRYWAIT P3, [R15+URZ], R66 ;  /* 0x000000420f0075a7 */ /* 0x000062000806017f */
[----:B------:R-:W-:Y:S01]  /*1750*/  LDS.U8 R19, [R11+0x800] ;  /* 0x000800000b137984 */ /* 0x000fe20000000000 */
[----:B------:R-:W-:Y:S01]  /*1760*/  IMAD.IADD R12, R4, 0x1, R13 ;  /* 0x00000001040c7824 */ /* 0x000fe200078e020d */
[----:B------:R-:W-:Y:S01]  /*1770*/  SHF.R.S32.HI R7, RZ, 0x3, R7 ;  /* 0x00000003ff077819 */ /* 0x000fe20000011407 */
[----:B------:R-:W-:Y:S01]  /*1780*/  IMAD.IADD R14, R24, 0x1, -R9 ;  /* 0x00000001180e7824 */ /* 0x000fe200078e0a09 */
[----:B------:R-:W2:Y:S01]  /*1790*/  LDS.U8 R20, [R13+0x800] ;  /* 0x000800000d147984 */ /* 0x000ea20000000000 */
[----:B------:R-:W-:-:S02]  /*17a0*/  IMAD.MOV.U32 R9, RZ, RZ, -0x650a62f0 ;  /* 0x9af59d10ff097424 */ /* 0x000fc400078e00ff */
[C---:B------:R-:W-:Y:S01]  /*17b0*/  IMAD R8, R14.reuse, 0xc, RZ ;  /* 0x0000000c0e087824 */ /* 0x040fe200078e02ff */
[----:B------:R-:W-:Y:S01]  /*17c0*/  LDS.U8 R21, [R11+0x808] ;  /* 0x000808000b157984 */ /* 0x000fe20000000000 */
[----:B0-----:R-:W-:Y:S02]  /*17d0*/  IMAD.MOV.U32 R15, RZ, RZ, 0x8d10d10 ;  /* 0x08d10d10ff0f7424 */ /* 0x001fe400078e00ff */
[----:B------:R-:W-:Y:S01]  /*17e0*/  VIADD R14, R14, 0x4 ;  /* 0x000000040e0e7836 */ /* 0x000fe20000000000 */
[----:B------:R-:W-:Y:S01]  /*17f0*/  LDS.U8 R25, [R11+0x1000] ;  /* 0x001000000b197984 */ /* 0x000fe20000000000 */
[-C--:B------:R-:W-:Y:S02]  /*1800*/  SHF.R.U64 R9, R9, R8.reuse, 0xdd3f ;  /* 0x0000dd3f09097419 */ /* 0x080fe40000001208 */
[----:B------:R-:W-:Y:S01]  /*1810*/  SHF.R.U64 R15, R15, R8, 0xb08b ;  /* 0x0000b08b0f0f7419 */ /* 0x000fe20000001208 */
[----:B------:R-:W0:Y:S01]  /*1820*/  LDS.U8 R30, [R13+0x808] ;  /* 0x000808000d1e7984 */ /* 0x000e220000000000 */
[----:B------:R-:W-:Y:S01]  /*1830*/  IMAD R8, R7, 0x3, RZ ;  /* 0x0000000307087824 */ /* 0x000fe200078e02ff */
[----:B------:R-:W-:-:S02]  /*1840*/  LOP3.LUT R9, R9, 0xfff, RZ, 0xc0, !PT ;  /* 0x00000fff09097812 */ /* 0x000fc400078ec0ff */
[----:B------:R-:W3:Y:S01]  /*1850*/  LDS.U8 R36, [R13+0x1000] ;  /* 0x001000000d247984 */ /* 0x000ee20000000000 */
[----:B------:R-:W-:Y:S02]  /*1860*/  LOP3.LUT R15, R15, 0xfff, RZ, 0xc0, !PT ;  /* 0x00000fff0f0f7812 */ /* 0x000fe400078ec0ff */
[-C--:B------:R-:W-:Y:S01]  /*1870*/  SHF.R.U32.HI R9, RZ, R8.reuse, R9 ;  /* 0x00000008ff097219 */ /* 0x080fe20000011609 */
[----:B------:R-:W-:Y:S01]  /*1880*/  LDS.U8 R29, [R11+0x1008] ;  /* 0x001008000b1d7984 */ /* 0x000fe20000000000 */
[----:B------:R-:W-:-:S03]  /*1890*/  SHF.R.U32.HI R8, RZ, R8, R15 ;  /* 0x00000008ff087219 */ /* 0x000fc6000001160f */
[----:B------:R-:W-:Y:S04]  /*18a0*/  LDS.U8 R31, [R11+0x4800] ;  /* 0x004800000b1f7984 */ /* 0x000fe80000000000 */
[----:B------:R-:W-:Y:S04]  /*18b0*/  LDS.U8 R33, [R11+0x4808] ;  /* 0x004808000b217984 */ /* 0x000fe80000000000 */
[----:B------:R-:W-:Y:S04]  /*18c0*/  LDS.U8 R35, [R11+0x5000] ;  /* 0x005000000b237984 */ /* 0x000fe80000000000 */
[----:B------:R-:W-:Y:S04]  /*18d0*/  LDS.U8 R37, [R11+0x5008] ;  /* 0x005008000b257984 */ /* 0x000fe80000000000 */
[----:B------:R-:W4:Y:S01]  /*18e0*/  LDS.U8 R40, [R13+0x1008] ;  /* 0x001008000d287984 */ /* 0x000f220000000000 */
[----:B--2---:R-:W-:Y:S01]  /*18f0*/  PRMT R19, R20, 0x7604, R19 ;  /* 0x0000760414137816 */ /* 0x004fe20000000013 */
[----:B------:R-:W-:-:S02]  /*1900*/  IMAD.MOV.U32 R20, RZ, RZ, RZ ;  /* 0x000000ffff147224 */ /* 0x000fc400078e00ff */
[----:B------:R-:W2:Y:S04]  /*1910*/  LDS.U8 R46, [R13+0x4800] ;  /* 0x004800000d2e7984 */ /* 0x000ea80000000000 */
[----:B------:R-:W1:Y:S04]  /*1920*/  LDS.U8 R50, [R13+0x4808] ;  /* 0x004808000d327984 */ /* 0x000e680000000000 */
[----:B------:R-:W1:Y:S01]  /*1930*/  LDS.U8 R56, [R13+0x5000] ;  /* 0x005000000d387984 */ /* 0x000e620000000000 */
[----:B0-----:R-:W-:-:S03]  /*1940*/  PRMT R21, R30, 0x7604, R21 ;  /* 0x000076041e157816 */ /* 0x001fc60000000015 */
[----:B------:R-:W0:Y:S01]  /*1950*/  LDS.U8 R60, [R13+0x5008] ;  /* 0x005008000d3c7984 */ /* 0x000e220000000000 */
[----:B---3--:R-:W-:-:S03]  /*1960*/  PRMT R25, R36, 0x7604, R25 ;  /* 0x0000760424197816 */ /* 0x008fc60000000019 */
[----:B------:R-:W3:Y:S04]  /*1970*/  LDS.U8 R26, [R10+0x800] ;  /* 0x000800000a1a7984 */ /* 0x000ee80000000000 */
[----:B------:R-:W3:Y:S04]  /*1980*/  LDS.U8 R32, [R10+0x808] ;  /* 0x000808000a207984 */ /* 0x000ee80000000000 */
[----:B------:R-:W3:Y:S04]  /*1990*/  LDS.U8 R38, [R10+0x1000] ;  /* 0x001000000a267984 */ /* 0x000ee80000000000 */
[----:B------:R-:W3:Y:S04]  /*19a0*/  LDS.U8 R42, [R10+0x1008] ;  /* 0x001008000a2a7984 */ /* 0x000ee80000000000 */
[----:B------:R-:W3:Y:S04]  /*19b0*/  LDS.U8 R48, [R10+0x4800] ;  /* 0x004800000a307984 */ /* 0x000ee80000000000 */
[----:B------:R-:W3:Y:S01]  /*19c0*/  LDS.U8 R52, [R10+0x4808] ;  /* 0x004808000a347984 */ /* 0x000ee20000000000 */
[----:B----4-:R-:W-:-:S03]  /*19d0*/  PRMT R29, R40, 0x7604, R29 ;  /* 0x00007604281d7816 */ /* 0x010fc6000000001d */
[----:B------:R-:W4:Y:S01]  /*19e0*/  LDS.U8 R58, [R10+0x5000] ;  /* 0x005000000a3a7984 */ /* 0x000f220000000000 */
[----:B--2---:R-:W-:-:S03]  /*19f0*/  PRMT R31, R46, 0x7604, R31 ;  /* 0x000076042e1f7816 */ /* 0x004fc6000000001f */
[----:B------:R-:W2:Y:S01]  /*1a00*/  LDS.U8 R62, [R10+0x5008] ;  /* 0x005008000a3e7984 */ /* 0x000ea20000000000 */
[----:B-1----:R-:W-:-:S03]  /*1a10*/  PRMT R33, R50, 0x7604, R33 ;  /* 0x0000760432217816 */ /* 0x002fc60000000021 */
[----:B------:R-:W1:Y:S01]  /*1a20*/  LDS.U8 R28, [R12+0x800] ;  /* 0x000800000c1c7984 */ /* 0x000e620000000000 */
[----:B------:R-:W-:-:S03]  /*1a30*/  PRMT R35, R56, 0x7604, R35 ;  /* 0x0000760438237816 */ /* 0x000fc60000000023 */
[----:B------:R-:W1:Y:S01]  /*1a40*/  LDS.U8 R34, [R12+0x808] ;  /* 0x000808000c227984 */ /* 0x000e620000000000 */
[----:B0-----:R-:W-:-:S03]  /*1a50*/  PRMT R37, R60, 0x7604, R37 ;  /* 0x000076043c257816 */ /* 0x001fc60000000025 */
[----:B------:R-:W0:Y:S01]  /*1a60*/  LDS.U8 R27, [R12+0x1000] ;  /* 0x001000000c1b7984 */ /* 0x000e220000000000 */
[----:B---3--:R-:W-:-:S03]  /*1a70*/  PRMT R19, R26, 0x7054, R19 ;  /* 0x000070541a137816 */ /* 0x008fc60000000013 */
[----:B------:R-:W3:Y:S01]  /*1a80*/  LDS.U8 R44, [R12+0x1008] ;  /* 0x001008000c2c7984 */ /* 0x000ee20000000000 */
[----:B------:R-:W-:-:S03]  /*1a90*/  PRMT R21, R32, 0x7054, R21 ;  /* 0x0000705420157816 */ /* 0x000fc60000000015 */
[----:B------:R-:W3:Y:S01]  /*1aa0*/  LDS.U8 R152, [R12+0x4800] ;  /* 0x004800000c987984 */ /* 0x000ee20000000000 */
[----:B------:R-:W-:-:S03]  /*1ab0*/  PRMT R26, R38, 0x7054, R25 ;  /* 0x00007054261a7816 */ /* 0x000fc60000000019 */
[----:B------:R-:W3:Y:S01]  /*1ac0*/  LDS.U8 R54, [R12+0x4808] ;  /* 0x004808000c367984 */ /* 0x000ee20000000000 */
[----:B------:R-:W-:-:S03]  /*1ad0*/  PRMT R29, R42, 0x7054, R29 ;  /* 0x000070542a1d7816 */ /* 0x000fc6000000001d */
[----:B------:R-:W3:Y:S01]  /*1ae0*/  LDS.U8 R154, [R12+0x5000] ;  /* 0x005000000c9a7984 */ /* 0x000ee20000000000 */
[----:B------:R-:W-:-:S03]  /*1af0*/  PRMT R31, R48, 0x7054, R31 ;  /* 0x00007054301f7816 */ /* 0x000fc6000000001f */
[----:B------:R-:W3:Y:S01]  /*1b00*/  LDS.U8 R64, [R12+0x5008] ;  /* 0x005008000c407984 */ /* 0x000ee20000000000 */
[----:B------:R-:W-:Y:S02]  /*1b10*/  PRMT R33, R52, 0x7054, R33 ;  /* 0x0000705434217816 */ /* 0x000fe40000000021 */
[----:B----4-:R-:W-:Y:S02]  /*1b20*/  PRMT R35, R58, 0x7054, R35 ;  /* 0x000070543a237816 */ /* 0x010fe40000000023 */
[----:B--2---:R-:W-:Y:S02]  /*1b30*/  PRMT R37, R62, 0x7054, R37 ;  /* 0x000070543e257816 */ /* 0x004fe40000000025 */
[----:B-1----:R-:W-:Y:S01]  /*1b40*/  PRMT R24, R28, 0x654, R19 ;  /* 0x000006541c187816 */ /* 0x002fe20000000013 */
[----:B------:R-:W-:Y:S01]  /*1b50*/  IMAD.MOV.U32 R28, RZ, RZ, R9 ;  /* 0x000000ffff1c7224 */ /* 0x000fe200078e0009 */
[----:B------:R-:W-:Y:S02]  /*1b60*/  LOP3.LUT R19, R18, 0xf, RZ, 0xc0, !PT ;  /* 0x0000000f12137812 */ /* 0x000fe400078ec0ff */
[----:B------:R-:W-:Y:S01]  /*1b70*/  PRMT R25, R34, 0x654, R21 ;  /* 0x0000065422197816 */ /* 0x000fe20000000015 */
[----:B------:R-:W-:Y:S01]  /*1b80*/  IMAD.MOV.U32 R21, RZ, RZ, R8 ;  /* 0x000000ffff157224 */ /* 0x000fe200078e0008 */
[----:B0-----:R-:W-:-:S02]  /*1b90*/  PRMT R26, R27, 0x654, R26 ;  /* 0x000006541b1a7816 */ /* 0x001fc4000000001a */
[----:B---3--:R-:W-:Y:S02]  /*1ba0*/  PRMT R27, R44, 0x654, R29 ;  /* 0x000006542c1b7816 */ /* 0x008fe4000000001d */
[----:B------:R-:W-:Y:S02]  /*1bb0*/  PRMT R152, R152, 0x654, R31 ;  /* 0x0000065498987816 */ /* 0x000fe4000000001f */
[----:B------:R-:W-:Y:S02]  /*1bc0*/  PRMT R153, R54, 0x654, R33 ;  /* 0x0000065436997816 */ /* 0x000fe40000000021 */
[----:B------:R-:W-:Y:S02]  /*1bd0*/  PRMT R154, R154, 0x654, R35 ;  /* 0x000006549a9a7816 */ /* 0x000fe40000000023 */
[----:B------:R-:W-:-:S07]  /*1be0*/  PRMT R155, R64, 0x654, R37 ;  /* 0x00000654409b7816 */ /* 0x000fce0000000025 */
.L_x_24:
[----:B0-----:R-:W-:Y:S01]  /*1bf0*/  IMAD R15, R20, 0x2, R7 ;  /* 0x00000002140f7824 */ /* 0x001fe200078e0207 */
[----:B------:R-:W-:Y:S01]  /*1c00*/  LOP3.LUT R29, R28, 0x7, RZ, 0xc0, !PT ;  /* 0x000000071c1d7812 */ /* 0x000fe200078ec0ff */
[----:B------:R-:W-:Y:S01]  /*1c10*/  IMAD.U32 R36, RZ, RZ, UR39 ;  /* 0x00000027ff247e24 */ /* 0x000fe2000f8e00ff */
[----:B------:R-:W-:Y:S01]  /*1c20*/  UMOV UR4, 0xffffffff ;  /* 0xffffffff00047882 */ /* 0x000fe20000000000 */
[C---:B------:R-:W-:Y:S01]  /*1c30*/  VIADD R30, R15.reuse, 0xfffffffc ;  /* 0xfffffffc0f1e7836 */ /* 0x040fe20000000000 */
[----:B------:R-:W-:Y:S01]  /*1c40*/  ISETP.GE.AND P1, PT, R15, 0x4, PT ;  /* 0x000000040f00780c */ /* 0x000fe20003f26270 */
[----:B------:R-:W-:Y:S01]  /*1c50*/  IMAD.MOV.U32 R174, RZ, RZ, 0x240 ;  /* 0x00000240ffae7424 */ /* 0x000fe200078e00ff */
[----:B------:R-:W-:Y:S02]  /*1c60*/  SHF.R.S32.HI R28, RZ, 0x3, R28 ;  /* 0x00000003ff1c7819 */ /* 0x000fe4000001141c */
[----:B------:R-:W-:-:S04]  /*1c70*/  SEL R29, R29, R14, !P1 ;  /* 0x0000000e1d1d7207 */ /* 0x000fc80004800000 */
[C---:B------:R-:W-:Y:S01]  /*1c80*/  LOP3.LUT R32, R29.reuse, 0x1, RZ, 0xc0, !PT ;  /* 0x000000011d207812 */ /* 0x040fe200078ec0ff */
[C---:B------:R-:W-:Y:S02]  /*1c90*/  IMAD.SHL.U32 R31, R29.reuse, 0x10, RZ ;  /* 0x000000101d1f7824 */ /* 0x040fe400078e00ff */
[----:B------:R-:W-:Y:S02]  /*1ca0*/  VIADD R15, R29, 0x1 ;  /* 0x000000011d0f7836 */ /* 0x000fe40000000000 */
[----:B------:R-:W-:Y:S02]  /*1cb0*/  @!P1 LOP3.LUT R30, R21, 0x7, RZ, 0xc0, !PT ;  /* 0x00000007151e9812 */ /* 0x000fe400078ec0ff */
[----:B------:R-:W-:Y:S02]  /*1cc0*/  ISETP.NE.U32.AND P1, PT, R32, 0x1, PT ;  /* 0x000000012000780c */ /* 0x000fe40003f25070 */
[----:B------:R-:W-:Y:S01]  /*1cd0*/  ISETP.NE.AND P4, PT, R29, R30, PT ;  /* 0x0000001e1d00720c */ /* 0x000fe20003f85270 */
[----:B------:R-:W-:Y:S01]  /*1ce0*/  VIADD R32, R30, 0x1 ;  /* 0x000000011e207836 */ /* 0x000fe20000000000 */
[----:B------:R-:W-:-:S02]  /*1cf0*/  LOP3.LUT R33, R31, 0x70, RZ, 0xc0, !PT ;  /* 0x000000701f217812 */ /* 0x000fc400078ec0ff */
[----:B------:R-:W-:Y:S02]  /*1d00*/  SEL R31, R15, R30, !P4 ;  /* 0x0000001e0f1f7207 */ /* 0x000fe40006000000 */
[----:B------:R-:W-:Y:S01]  /*1d10*/  SEL R15, R172, 0x70, P1 ;  /* 0x00000070ac0f7807 */ /* 0x000fe20000800000 */
[----:B------:R-:W-:Y:S01]  /*1d20*/  IMAD R33, R30, 0x800, R33 ;  /* 0x000008001e217824 */ /* 0x000fe200078e0221 */
[----:B------:R-:W-:Y:S01]  /*1d30*/  R2P PR, R29, 0x6 ;  /* 0x000000061d007804 */ /* 0x000fe20000000000 */
[C---:B------:R-:W-:Y:S01]  /*1d40*/  IMAD.SHL.U32 R34, R31.reuse, 0x10, RZ ;  /* 0x000000101f227824 */ /* 0x040fe200078e00ff */
[----:B------:R-:W-:Y:S01]  /*1d50*/  LOP3.LUT R37, R31, 0x1, RZ, 0xc0, !PT ;  /* 0x000000011f257812 */ /* 0x000fe200078ec0ff */
[----:B------:R-:W-:Y:S01]  /*1d60*/  IMAD R15, R170, R15, R19 ;  /* 0x0000000faa0f7224 */ /* 0x000fe200078e0213 */
[----:B------:R-:W-:Y:S01]  /*1d70*/  SEL R32, R32, R29, !P4 ;  /* 0x0000001d20207207 */ /* 0x000fe20006000000 */
[----:B------:R-:W-:Y:S01]  /*1d80*/  IMAD R33, R36, 0x4000, R33 ;  /* 0x0000400024217824 */ /* 0x000fe200078e0221 */
[----:B------:R-:W-:-:S02]  /*1d90*/  LOP3.LUT R35, R34, 0x70, RZ, 0xc0, !PT ;  /* 0x0000007022237812 */ /* 0x000fc400078ec0ff */
[----:B------:R-:W-:Y:S02]  /*1da0*/  ISETP.NE.U32.AND P4, PT, R37, 0x1, PT ;  /* 0x000000012500780c */ /* 0x000fe40003f85070 */
[----:B------:R-:W-:Y:S01]  /*1db0*/  IADD3 R44, R0, R33, R15 ;  /* 0x00000021002c7210 */ /* 0x000fe20007ffe00f */
[----:B------:R-:W-:Y:S01]  /*1dc0*/  IMAD R35, R32, 0x800, R35 ;  /* 0x0000080020237824 */ /* 0x000fe200078e0223 */
[----:B------:R-:W-:Y:S02]  /*1dd0*/  SEL R33, R172, 0x70, P4 ;  /* 0x00000070ac217807 */ /* 0x000fe40002000000 */
[----:B------:R-:W-:Y:S01]  /*1de0*/  SHF.R.S32.HI R21, RZ, 0x3, R21 ;  /* 0x00000003ff157819 */ /* 0x000fe20000011415 */
[C---:B------:R-:W-:Y:S01]  /*1df0*/  VIADD R15, R44.reuse, 0x20800 ;  /* 0x000208002c0f7836 */ /* 0x040fe20000000000 */
[----:B------:R0:W1:Y:S01]  /*1e00*/  LDS.U8 R38, [R44+0x20c00] ;  /* 0x020c00002c267984 */ /* 0x0000620000000000 */
[----:B------:R-:W-:Y:S02]  /*1e10*/  VIADD R34, R44, 0x20920 ;  /* 0x000209202c227836 */ /* 0x000fe40000000000 */
[----:B------:R-:W-:Y:S01]  /*1e20*/  @P1 VIADD R34, R15, 0xe0 ;  /* 0x000000e00f221836 */ /* 0x000fe20000000000 */
[----:B------:R-:W-:Y:S01]  /*1e30*/  SEL R15, R174, 0x1c0, !P2 ;  /* 0x000001c0ae0f7807 */ /* 0x000fe20005000000 */
[----:B------:R-:W-:Y:S01]  /*1e40*/  IMAD R35, R36, 0x4000, R35 ;  /* 0x0000400024237824 */ /* 0x000fe200078e0223 */
[----:B------:R-:W-:Y:S01]  /*1e50*/  R2P PR, R31, 0x6 ;  /* 0x000000061f007804 */ /* 0x000fe20000000000 */
[----:B------:R-:W-:Y:S01]  /*1e60*/  IMAD R33, R170, R33, R19 ;  /* 0x00000021aa217224 */ /* 0x000fe200078e0213 */
[----:B------:R0:W2:Y:S01]  /*1e70*/  LDS.U8 R39, [R34+0x400] ;  /* 0x0004000022277984 */ /* 0x0000a20000000000 */
[----:B------:R-:W-:-:S02]  /*1e80*/  IMAD.IADD R48, R15, 0x1, R44 ;  /* 0x000000010f307824 */ /* 0x000fc400078e022c */
[----:B------:R-:W-:Y:S01]  /*1e90*/  SEL R42, R174, 0x1c0, !P2 ;  /* 0x000001c0ae2a7807 */ /* 0x000fe20005000000 */
[----:B------:R-:W-:Y:S01]  /*1ea0*/  IMAD.IADD R15, R15, 0x1, R34 ;  /* 0x000000010f0f7824 */ /* 0x000fe200078e0222 */
[----:B------:R-:W-:Y:S01]  /*1eb0*/  IADD3 R51, R0, R35, R33 ;  /* 0x0000002300337210 */ /* 0x000fe20007ffe021 */
[----:B------:R0:W3:Y:S04]  /*1ec0*/  LDS.U8 R36, [R48+0x20800] ;  /* 0x0208000030247984 */ /* 0x0000e80000000000 */
[C---:B------:R-:W-:Y:S01]  /*1ed0*/  VIADD R35, R51.reuse, 0x20800 ;  /* 0x0002080033237836 */ /* 0x040fe20000000000 */
[----:B------:R0:W4:Y:S01]  /*1ee0*/  LDS.U8 R33, [R44+0x20800] ;  /* 0x020800002c217984 */ /* 0x0001220000000000 */
[----:B------:R-:W-:Y:S02]  /*1ef0*/  VIADD R45, R51, 0x20920 ;  /* 0x00020920332d7836 */ /* 0x000fe40000000000 */
[----:B------:R-:W-:Y:S01]  /*1f00*/  @P1 VIADD R45, R35, 0xe0 ;  /* 0x000000e0232d1836 */ /* 0x000fe20000000000 */
[----:B------:R0:W0:Y:S01]  /*1f10*/  LDS.U8 R40, [R48+0x20c00] ;  /* 0x020c000030287984 */ /* 0x0000220000000000 */
[----:B------:R-:W-:-:S02]  /*1f20*/  IMAD.IADD R52, R42, 0x1, R51 ;  /* 0x000000012a347824 */ /* 0x000fc400078e0233 */
[----:B------:R-:W-:Y:S01]  /*1f30*/  IMAD.IADD R46, R42, 0x1, R45 ;  /* 0x000000012a2e7824 */ /* 0x000fe200078e022d */
[----:B------:R0:W0:Y:S04]  /*1f40*/  LDS.U8 R35, [R34] ;  /* 0x0000000022237984 */ /* 0x0000280000000000 */
[----:B------:R0:W0:Y:S04]  /*1f50*/  LDS.U8 R43, [R51+0x20800] ;  /* 0x02080000332b7984 */ /* 0x0000280000000000 */
[----:B------:R0:W0:Y:S04]  /*1f60*/  LDS.U8 R47, [R51+0x20c00] ;  /* 0x020c0000332f7984 */ /* 0x0000280000000000 */
[----:B------:R0:W0:Y:S04]  /*1f70*/  LDS.U8 R37, [R15] ;  /* 0x000000000f257984 */ /* 0x0000280000000000 */
[----:B------:R0:W0:Y:S04]  /*1f80*/  LDS.U8 R41, [R15+0x400] ;  /* 0x000400000f297984 */ /* 0x0000280000000000 */
[----:B------:R0:W0:Y:S04]  /*1f90*/  LDS.U8 R42, [R45] ;  /* 0x000000002d2a7984 */ /* 0x0000280000000000 */
[----:B------:R0:W0:Y:S04]  /*1fa0*/  LDS.U8 R48, [R45+0x400] ;  /* 0x000400002d307984 */ /* 0x0000280000000000 */
[----:B------:R0:W0:Y:S04]  /*1fb0*/  LDS.U8 R44, [R52+0x20800] ;  /* 0x02080000342c7984 */ /* 0x0000280000000000 */
[----:B------:R0:W0:Y:S04]  /*1fc0*/  LDS.U8 R49, [R52+0x20c00] ;  /* 0x020c000034317984 */ /* 0x0000280000000000 */
[----:B------:R0:W0:Y:S04]  /*1fd0*/  LDS.U8 R34, [R46] ;  /* 0x000000002e227984 */ /* 0x0000280000000000 */
[----:B------:R0:W0:Y:S01]  /*1fe0*/  LDS.U8 R50, [R46+0x400] ;  /* 0x000400002e327984 */ /* 0x0000220000000000 */
[----:B-1234-:R-:W-:Y:S05]  /*1ff0*/  BRA.DIV UR4, `(.L_x_23) ;  /* 0x000000fa04707947 */ /* 0x01efea000b800000 */
[----:B------:R-:W-:Y:S01]  /*2000*/  NOP ;  /* 0x0000000000007918 */ /* 0x000fe20000000000 */
.L_x_338:
[C---:B------:R-:W-:Y:S01]  /*2010*/  R2P PR, R30.reuse, 0x6 ;  /* 0x000000061e007804 */ /* 0x040fe20000000000 */
[----:B0-----:R-:W-:Y:S01]  /*2020*/  IMAD.U32 R46, RZ, RZ, UR39 ;  /* 0x00000027ff2e7e24 */ /* 0x001fe2000f8e00ff */
[C---:B------:R-:W-:Y:S01]  /*2030*/  LOP3.LUT R15, R30.reuse, 0x1, RZ, 0xc0, !PT ;  /* 0x000000011e0f7812 */ /* 0x040fe200078ec0ff */
[----:B------:R-:W-:Y:S02]  /*2040*/  IMAD.SHL.U32 R30, R30, 0x10, RZ ;  /* 0x000000101e1e7824 */ /* 0x000fe400078e00ff */
[----:B------:R-:W-:Y:S01]  /*2050*/  VIADD R20, R20, 0x1 ;  /* 0x0000000114147836 */ /* 0x000fe20000000000 */
[----:B------:R-:W-:Y:S02]  /*2060*/  ISETP.NE.U32.AND P4, PT, R15, 0x1, PT ;  /* 0x000000010f00780c */ /* 0x000fe40003f85070 */
[----:B------:R-:W-:Y:S02]  /*2070*/  LOP3.LUT R30, R30, 0x70, RZ, 0xc0, !PT ;  /* 0x000000701e1e7812 */ /* 0x000fe400078ec0ff */
[----:B------:R-:W-:-:S03]  /*2080*/  SEL R15, R173, 0xe0, !P1 ;  /* 0x000000e0ad0f7807 */ /* 0x000fc60004800000 */
[----:B------:R-:W-:Y:S01]  /*2090*/  IMAD R29, R29, 0x800, R30 ;  /* 0x000008001d1d7824 */ /* 0x000fe200078e021e */
[----:B------:R-:W-:Y:S01]  /*20a0*/  SEL R30, R172, 0x70, P4 ;  /* 0x00000070ac1e7807 */ /* 0x000fe20002000000 */
[----:B------:R-:W-:Y:S02]  /*20b0*/  IMAD R15, R170, R15, RZ ;  /* 0x0000000faa0f7224 */ /* 0x000fe400078e02ff */
[----:B------:R-:W-:Y:S02]  /*20c0*/  IMAD R29, R46, 0x4000, R29 ;  /* 0x000040002e1d7824 */ /* 0x000fe400078e021d */
[----:B------:R-:W-:Y:S01]  /*20d0*/  IMAD R15, R19, R30, R15 ;  /* 0x0000001e130f7224 */ /* 0x000fe200078e020f */
[----:B------:R-:W-:-:S04]  /*20e0*/  LOP3.LUT R30, R32, 0x1, RZ, 0xc0, !PT ;  /* 0x00000001201e7812 */ /* 0x000fc800078ec0ff */
[----:B------:R-:W-:-:S05]  /*20f0*/  IADD3 R45, R0, R29, R15 ;  /* 0x0000001d002d7210 */ /* 0x000fca0007ffe00f */
[C---:B------:R-:W-:Y:S01]  /*2100*/  VIADD R29, R45.reuse, 0x20800 ;  /* 0x000208002d1d7836 */ /* 0x040fe20000000000 */
[----:B------:R0:W-:Y:S01]  /*2110*/  STS.U8 [R45+0x20800], R33 ;  /* 0x020800212d007388 */ /* 0x0001e20000000000 */
[----:B------:R-:W-:Y:S02]  /*2120*/  VIADD R15, R45, 0x20a40 ;  /* 0x00020a402d0f7836 */ /* 0x000fe40000000000 */
[----:B------:R-:W-:Y:S01]  /*2130*/  @P2 VIADD R15, R29, 0x1c0 ;  /* 0x000001c01d0f2836 */ /* 0x000fe20000000000 */
[C---:B------:R-:W-:Y:S01]  /*2140*/  R2P PR, R32.reuse, 0x6 ;  /* 0x0000000620007804 */ /* 0x040fe20000000000 */
[----:B------:R-:W-:Y:S01]  /*2150*/  IMAD.SHL.U32 R32, R32, 0x10, RZ ;  /* 0x0000001020207824 */ /* 0x000fe200078e00ff */
[----:B------:R-:W-:Y:S02]  /*2160*/  ISETP.NE.U32.AND P4, PT, R30, 0x1, PT ;  /* 0x000000011e00780c */ /* 0x000fe40003f85070 */
[----:B------:R0:W-:Y:S01]  /*2170*/  STS.U8 [R15], R35 ;  /* 0x000000230f007388 */ /* 0x0001e20000000000 */
[----:B------:R-:W-:-:S02]  /*2180*/  SEL R29, R173, 0xe0, !P1 ;  /* 0x000000e0ad1d7807 */ /* 0x000fc40004800000 */
[----:B------:R-:W-:Y:S01]  /*2190*/  LOP3.LUT R32, R32, 0x70, RZ, 0xc0, !PT ;  /* 0x0000007020207812 */ /* 0x000fe200078ec0ff */
[----:B------:R0:W-:Y:S01]  /*21a0*/  STS.U8 [R45+0x20c00], R36 ;  /* 0x020c00242d007388 */ /* 0x0001e20000000000 */
[----:B------:R-:W-:Y:S01]  /*21b0*/  SEL R30, R172, 0x70, P4 ;  /* 0x00000070ac1e7807 */ /* 0x000fe20002000000 */
[----:B------:R-:W-:Y:S01]  /*21c0*/  IMAD R29, R170, R29, RZ ;  /* 0x0000001daa1d7224 */ /* 0x000fe200078e02ff */
[----:B------:R-:W-:Y:S01]  /*21d0*/  ISETP.NE.AND P1, PT, R20, 0x4, PT ;  /* 0x000000041400780c */ /* 0x000fe20003f25270 */
[----:B------:R-:W-:Y:S01]  /*21e0*/  IMAD R32, R31, 0x800, R32 ;  /* 0x000008001f207824 */ /* 0x000fe200078e0220 */
[----:B------:R0:W-:Y:S01]  /*21f0*/  STS.U8 [R15+0x400], R37 ;  /* 0x000400250f007388 */ /* 0x0001e20000000000 */
[----:B------:R-:W-:Y:S02]  /*2200*/  IMAD R30, R19, R30, R29 ;  /* 0x0000001e131e7224 */ /* 0x000fe400078e021d */
[----:B------:R-:W-:Y:S01]  /*2210*/  IMAD R29, R46, 0x4000, R32 ;  /* 0x000040002e1d7824 */ /* 0x000fe200078e0220 */
[----:B------:R0:W-:Y:S04]  /*2220*/  STS.U8 [R45+0x20801], R38 ;  /* 0x020801262d007388 */ /* 0x0001e80000000000 */
[----:B------:R-:W-:Y:S01]  /*2230*/  IADD3 R30, R0, R29, R30 ;  /* 0x0000001d001e7210 */ /* 0x000fe20007ffe01e */
[----:B------:R0:W-:Y:S04]  /*2240*/  STS.U8 [R15+0x1], R39 ;  /* 0x000001270f007388 */ /* 0x0001e80000000000 */
[----:B------:R0:W-:Y:S01]  /*2250*/  STS.U8 [R45+0x20c01], R40 ;  /* 0x020c01282d007388 */ /* 0x0001e20000000000 */
[----:B------:R-:W-:-:S02]  /*2260*/  VIADD R29, R30, 0x20800 ;  /* 0x000208001e1d7836 */ /* 0x000fc40000000000 */
[----:B------:R-:W-:Y:S01]  /*2270*/  VIADD R31, R30, 0x20a40 ;  /* 0x00020a401e1f7836 */ /* 0x000fe20000000000 */
[----:B------:R0:W-:Y:S01]  /*2280*/  STS.U8 [R15+0x401], R41 ;  /* 0x000401290f007388 */ /* 0x0001e20000000000 */
[----:B------:R-:W-:-:S03]  /*2290*/  @P2 VIADD R31, R29, 0x1c0 ;  /* 0x000001c01d1f2836 */ /* 0x000fc60000000000 */
[----:B------:R0:W-:Y:S04]  /*22a0*/  STS.U8 [R45+0x20804], R43 ;  /* 0x0208042b2d007388 */ /* 0x0001e80000000000 */
        /* <DEDUP_REMOVED lines=8> */
[----:B------:R0:W-:Y:S04]  /*2330*/  STS.U8 [R31], R42 ;  /* 0x0000002a1f007388 */ /* 0x0001e80000000000 */
[----:B------:R0:W-:Y:S04]  /*2340*/  STS.U8 [R30+0x20c00], R44 ;  /* 0x020c002c1e007388 */ /* 0x0001e80000000000 */
[----:B------:R0:W-:Y:S04]  /*2350*/  STS.U8 [R31+0x400], R34 ;  /* 0x000400221f007388 */ /* 0x0001e80000000000 */
[----:B------:R0:W-:Y:S04]  /*2360*/  STS.U8 [R30+0x20801], R47 ;  /* 0x0208012f1e007388 */ /* 0x0001e80000000000 */
[----:B------:R0:W-:Y:S04]  /*2370*/  STS.U8 [R31+0x1], R48 ;  /* 0x000001301f007388 */ /* 0x0001e80000000000 */
[----:B------:R0:W-:Y:S04]  /*2380*/  STS.U8 [R30+0x20c01], R49 ;  /* 0x020c01311e007388 */ /* 0x0001e80000000000 */
[----:B------:R0:W-:Y:S01]  /*2390*/  STS.U8 [R31+0x401], R50 ;  /* 0x000401321f007388 */ /* 0x0001e20000000000 */
[----:B------:R-:W-:Y:S05]  /*23a0*/  @P1 BRA `(.L_x_24) ;  /* 0xfffffff800101947 */ /* 0x000fea000383ffff */
[----:B------:R-:W-:Y:S05]  /*23b0*/  BSYNC B0 ;  /* 0x0000000000007941 */ /* 0x000fea0003800000 */
.L_x_22:
[----:B0-----:R-:W-:Y:S01]  /*23c0*/  LDS.U8 R15, [R11+0x1800] ;  /* 0x001800000b0f7984 */ /* 0x001fe20000000000 */
[----:B------:R-:W-:-:S03]  /*23d0*/  IMAD.U32 R41, RZ, RZ, UR41 ;  /* 0x00000029ff297e24 */ /* 0x000fc6000f8e00ff */
[----:B------:R-:W0:Y:S02]  /*23e0*/  LDS.U8 R20, [R13+0x1800] ;  /* 0x001800000d147984 */ /* 0x000e240000000000 */
[----:B------:R-:W-:Y:S02]  /*23f0*/  ISETP.NE.AND P1, PT, R41, 0x1, PT ;  /* 0x000000012900780c */ /* 0x000fe40003f25270 */
[----:B------:R-:W-:Y:S04]  /*2400*/  LDS.U8 R21, [R11+0x1808] ;  /* 0x001808000b157984 */ /* 0x000fe80000000000 */
[----:B------:R-:W1:Y:S04]  /*2410*/  LDS.U8 R30, [R13+0x1808] ;  /* 0x001808000d1e7984 */ /* 0x000e680000000000 */
[----:B------:R-:W-:Y:S04]  /*2420*/  LDS.U8 R29, [R11+0x2000] ;  /* 0x002000000b1d7984 */ /* 0x000fe80000000000 */
[----:B------:R-:W2:Y:S04]  /*2430*/  LDS.U8 R36, [R13+0x2000] ;  /* 0x002000000d247984 */ /* 0x000ea80000000000 */
[----:B------:R-:W-:Y:S04]  /*2440*/  LDS.U8 R31, [R11+0x2008] ;  /* 0x002008000b1f7984 */ /* 0x000fe80000000000 */
[----:B------:R-:W3:Y:S04]  /*2450*/  LDS.U8 R40, [R13+0x2008] ;  /* 0x002008000d287984 */ /* 0x000ee80000000000 */
[----:B------:R-:W-:Y:S04]  /*2460*/  LDS.U8 R33, [R11+0x5800] ;  /* 0x005800000b217984 */ /* 0x000fe80000000000 */
[----:B------:R-:W4:Y:S04]  /*2470*/  LDS.U8 R46, [R13+0x5800] ;  /* 0x005800000d2e7984 */ /* 0x000f280000000000 */
[----:B------:R-:W-:Y:S04]  /*2480*/  LDS.U8 R35, [R11+0x5808] ;  /* 0x005808000b237984 */ /* 0x000fe80000000000 */
[----:B------:R-:W4:Y:S01]  /*2490*/  LDS.U8 R50, [R13+0x5808] ;  /* 0x005808000d327984 */ /* 0x000f220000000000 */
[----:B0-----:R-:W-:-:S03]  /*24a0*/  PRMT R15, R20, 0x7604, R15 ;  /* 0x00007604140f7816 */ /* 0x001fc6000000000f */
[----:B------:R-:W-:Y:S04]  /*24b0*/  LDS.U8 R37, [R11+0x6000] ;  /* 0x006000000b257984 */ /* 0x000fe80000000000 */
[----:B------:R-:W0:Y:S01]  /*24c0*/  LDS.U8 R56, [R13+0x6000] ;  /* 0x006000000d387984 */ /* 0x000e220000000000 */
[----:B-1----:R-:W-:-:S03]  /*24d0*/  PRMT R21, R30, 0x7604, R21 ;  /* 0x000076041e157816 */ /* 0x002fc60000000015 */
[----:B------:R-:W-:Y:S04]  /*24e0*/  LDS.U8 R39, [R11+0x6008] ;  /* 0x006008000b277984 */ /* 0x000fe80000000000 */
[----:B------:R-:W1:Y:S01]  /*24f0*/  LDS.U8 R60, [R13+0x6008] ;  /* 0x006008000d3c7984 */ /* 0x000e620000000000 */
[----:B--2---:R-:W-:-:S03]  /*2500*/  PRMT R29, R36, 0x7604, R29 ;  /* 0x00007604241d7816 */ /* 0x004fc6000000001d */
[----:B------:R-:W2:Y:S04]  /*2510*/  LDS.U8 R28, [R10+0x1800] ;  /* 0x001800000a1c7984 */ /* 0x000ea80000000000 */
[----:B------:R-:W2:Y:S01]  /*2520*/  LDS.U8 R32, [R10+0x1808] ;  /* 0x001808000a207984 */ /* 0x000ea20000000000 */
[----:B---3--:R-:W-:-:S03]  /*2530*/  PRMT R31, R40, 0x7604, R31 ;  /* 0x00007604281f7816 */ /* 0x008fc6000000001f */
[----:B------:R-:W3:Y:S04]  /*2540*/  LDS.U8 R38, [R10+0x2000] ;  /* 0x002000000a267984 */ /* 0x000ee80000000000 */
[----:B------:R-:W3:Y:S01]  /*2550*/  LDS.U8 R42, [R10+0x2008] ;  /* 0x002008000a2a7984 */ /* 0x000ee20000000000 */
[----:B----4-:R-:W-:-:S03]  /*2560*/  PRMT R33, R46, 0x7604, R33 ;  /* 0x000076042e217816 */ /* 0x010fc60000000021 */
[----:B------:R-:W4:Y:S04]  /*2570*/  LDS.U8 R48, [R10+0x5800] ;  /* 0x005800000a307984 */ /* 0x000f280000000000 */
[----:B------:R-:W4:Y:S01]  /*2580*/  LDS.U8 R52, [R10+0x5808] ;  /* 0x005808000a347984 */ /* 0x000f220000000000 */
[----:B------:R-:W-:-:S03]  /*2590*/  PRMT R35, R50, 0x7604, R35 ;  /* 0x0000760432237816 */ /* 0x000fc60000000023 */
[----:B------:R-:W4:Y:S04]  /*25a0*/  LDS.U8 R58, [R10+0x6000] ;  /* 0x006000000a3a7984 */ /* 0x000f280000000000 */
[----:B------:R-:W4:Y:S01]  /*25b0*/  LDS.U8 R62, [R10+0x6008] ;  /* 0x006008000a3e7984 */ /* 0x000f220000000000 */
[----:B0-----:R-:W-:-:S03]  /*25c0*/  PRMT R37, R56, 0x7604, R37 ;  /* 0x0000760438257816 */ /* 0x001fc60000000025 */
[----:B------:R-:W0:Y:S04]  /*25d0*/  LDS.U8 R156, [R12+0x1800] ;  /* 0x001800000c9c7984 */ /* 0x000e280000000000 */
[----:B------:R-:W0:Y:S01]  /*25e0*/  LDS.U8 R34, [R12+0x1808] ;  /* 0x001808000c227984 */ /* 0x000e220000000000 */
[----:B-1----:R-:W-:-:S03]  /*25f0*/  PRMT R39, R60, 0x7604, R39 ;  /* 0x000076043c277816 */ /* 0x002fc60000000027 */
[----:B------:R-:W1:Y:S01]  /*2600*/  LDS.U8 R158, [R12+0x2000] ;  /* 0x002000000c9e7984 */ /* 0x000e620000000000 */
[----:B--2---:R-:W-:-:S03]  /*2610*/  PRMT R15, R28, 0x7054, R15 ;  /* 0x000070541c0f7816 */ /* 0x004fc6000000000f */
[----:B------:R-:W2:Y:S01]  /*2620*/  LDS.U8 R44, [R12+0x2008] ;  /* 0x002008000c2c7984 */ /* 0x000ea20000000000 */
[----:B------:R-:W-:-:S03]  /*2630*/  PRMT R21, R32, 0x7054, R21 ;  /* 0x0000705420157816 */ /* 0x000fc60000000015 */
[----:B------:R-:W2:Y:S01]  /*2640*/  LDS.U8 R160, [R12+0x5800] ;  /* 0x005800000ca07984 */ /* 0x000ea20000000000 */
[----:B---3--:R-:W-:-:S03]  /*2650*/  PRMT R29, R38, 0x7054, R29 ;  /* 0x00007054261d7816 */ /* 0x008fc6000000001d */
[----:B------:R-:W3:Y:S01]  /*2660*/  LDS.U8 R54, [R12+0x5808] ;  /* 0x005808000c367984 */ /* 0x000ee20000000000 */
[----:B------:R-:W-:-:S03]  /*2670*/  PRMT R31, R42, 0x7054, R31 ;  /* 0x000070542a1f7816 */ /* 0x000fc6000000001f */
[----:B------:R-:W3:Y:S01]  /*2680*/  LDS.U8 R162, [R12+0x6000] ;  /* 0x006000000ca27984 */ /* 0x000ee20000000000 */
[----:B----4-:R-:W-:-:S03]  /*2690*/  PRMT R33, R48, 0x7054, R33 ;  /* 0x0000705430217816 */ /* 0x010fc60000000021 */
[----:B------:R-:W4:Y:S01]  /*26a0*/  LDS.U8 R64, [R12+0x6008] ;  /* 0x006008000c407984 */ /* 0x000f220000000000 */
[----:B------:R-:W-:Y:S02]  /*26b0*/  PRMT R35, R52, 0x7054, R35 ;  /* 0x0000705434237816 */ /* 0x000fe40000000023 */
[----:B------:R-:W-:Y:S01]  /*26c0*/  PRMT R37, R58, 0x7054, R37 ;  /* 0x000070543a257816 */ /* 0x000fe20000000025 */
[----:B------:R-:W-:Y:S01]  /*26d0*/  @!PT LDS RZ, [RZ] ;  /* 0x00000000fffff984 */ /* 0x000fe20000000800 */
[----:B------:R-:W-:Y:S01]  /*26e0*/  @!PT LDS RZ, [RZ] ;  /* 0x00000000fffff984 */ /* 0x000fe20000000800 */
[----:B------:R-:W-:Y:S01]  /*26f0*/  @!PT LDS RZ, [RZ] ;  /* 0x00000000fffff984 */ /* 0x000fe20000000800 */
[----:B------:R-:W-:Y:S01]  /*2700*/  @!PT LDS RZ, [RZ] ;  /* 0x00000000fffff984 */ /* 0x000fe20000000800 */
[----:B------:R0:W-:Y:S06]  /*2710*/  MEMBAR.ALL.CTA ;  /* 0x0000000000007992 */ /* 0x0001ec0000008000 */
[----:B0-----:R-:W0:Y:S01]  /*2720*/  FENCE.VIEW.ASYNC.S ;  /* 0x00000000000073c6 */ /* 0x001e220000000000 */
[----:B------:R-:W-:Y:S05]  /*2730*/  WARPSYNC.ALL ;  /* 0x0000000000007948 */ /* 0x000fea0003800000 */
[----:B------:R-:W-:-:S02]  /*2740*/  PRMT R39, R62, 0x7054, R39 ;  /* 0x000070543e277816 */ /* 0x000fc40000000027 */
[----:B------:R-:W-:Y:S01]  /*2750*/  PRMT R156, R156, 0x654, R15 ;  /* 0x000006549c9c7816 */ /* 0x000fe2000000000f */
[----:B------:R-:W-:Y:S01]  /*2760*/  VIADD R15, R0, 0x20800 ;  /* 0x00020800000f7836 */ /* 0x000fe20000000000 */
[----:B------:R-:W-:Y:S02]  /*2770*/  PRMT R157, R34, 0x654, R21 ;  /* 0x00000654229d7816 */ /* 0x000fe40000000015 */
[----:B-1----:R-:W-:Y:S02]  /*2780*/  PRMT R158, R158, 0x654, R29 ;  /* 0x000006549e9e7816 */ /* 0x002fe4000000001d */
[----:B--2---:R-:W-:Y:S02]  /*2790*/  PRMT R159, R44, 0x654, R31 ;  /* 0x000006542c9f7816 */ /* 0x004fe4000000001f */
[----:B------:R-:W-:Y:S02]  /*27a0*/  PRMT R160, R160, 0x654, R33 ;  /* 0x00000654a0a07816 */ /* 0x000fe40000000021 */
[----:B---3--:R-:W-:-:S02]  /*27b0*/  PRMT R161, R54, 0x654, R35 ;  /* 0x0000065436a17816 */ /* 0x008fc40000000023 */
[----:B------:R-:W-:Y:S02]  /*27c0*/  PRMT R162, R162, 0x654, R37 ;  /* 0x00000654a2a27816 */ /* 0x000fe40000000025 */
[----:B----4-:R-:W-:Y:S02]  /*27d0*/  PRMT R163, R64, 0x654, R39 ;  /* 0x0000065440a37816 */ /* 0x010fe40000000027 */
[----:B------:R-:W-:Y:S01]  /*27e0*/  R2UR UR4, R15 ;  /* 0x000000000f0472ca */ /* 0x000fe200000e0000 */
[----:B0-----:R-:W-:Y:S06]  /*27f0*/  BAR.SYNC.DEFER_BLOCKING 0x2, 0x100 ;  /* 0x0084000000007b1d */ /* 0x001fec0000010000 */
[----:B------:R-:W-:-:S02]  /*2800*/  UMOV UR7, 0x40000040 ;  /* 0x4000004000077882 */ /* 0x000fc40000000000 */
[----:B------:R-:W-:-:S04]  /*2810*/  UMOV UR11, UR7 ;  /* 0x00000007000b7c82 */ /* 0x000fc80008000000 */
[----:B------:R-:W-:-:S04]  /*2820*/  USHF.R.U32.HI UR4, URZ, 0x4, UR4 ;  /* 0x000000043f047899 */ /* 0x000fc80008011604 */
[----:B------:R-:W-:-:S04]  /*2830*/  ULOP3.LUT UR4, UR4, 0x3fff, URZ, 0xc0, !UPT ;  /* 0x00003fff04047892 */ /* 0x000fc8000f8ec03f */
[----:B------:R-:W-:-:S04]  /*2840*/  ULOP3.LUT UR4, UR4, 0x10000, URZ, 0xfc, !UPT ;  /* 0x0001000004047892 */ /* 0x000fc8000f8efc3f */
[----:B------:R-:W-:Y:S01]  /*2850*/  ULEA UR6, UR39, UR4, 0xa ;  /* 0x0000000427067291 */ /* 0x000fe2000f8e503f */
[----:B------:R-:W-:-:S03]  /*2860*/  WARPGROUP.ARRIVE ;  /* 0x00000000000079c5 */ /* 0x000fc60000000000 */
[----:B------:R-:W-:-:S03]  /*2870*/  UIADD3 UR8, UR6, 0x2, URZ ;  /* 0x0000000206087890 */ /* 0x000fc6000fffe03f */
[----:B------:R-:W-:Y:S02]  /*2880*/  UMOV UR10, UR6 ;  /* 0x00000006000a7c82 */ /* 0x000fe40008000000 */
[----:B------:R-:W-:Y:S01]  /*2890*/  QGMMA.64x128x32.F32.E4M3.E4M3 R88, R24, gdesc[UR4], RZ, !UPT, gsb0 ;  /* 0x01e0000418587df3 */ /* 0x000fe2000c0008ff */
[----:B------:R-:W-:Y:S02]  /*28a0*/  UMOV UR7, 0x40000040 ;  /* 0x4000004000077882 */ /* 0x000fe40000000000 */
[----:B------:R-:W-:Y:S02]  /*28b0*/  WARPGROUP.DEPBAR.LE gsb0, 0x0 ;  /* 0x00008000000079c5 */ /* 0x000fe40000010000 */
[----:B------:R-:W-:-:S07]  /*28c0*/  WARPGROUP.ARRIVE ;  /* 0x00000000000079c5 */ /* 0x000fce0000000000 */
[----:B------:R-:W-:Y:S01]  /*28d0*/  QGMMA.64x128x32.F32.E4M3.E4M3 R24, R152, gdesc[UR8], RZ, !UPT, gsb0 ;  /* 0x01e0000898187df3 */ /* 0x000fe2000c0008ff */
[----:B------:R-:W-:Y:S01]  /*28e0*/  UMOV UR10, UR8 ;  /* 0x00000008000a7c82 */ /* 0x000fe20008000000 */
[----:B------:R-:W-:Y:S01]  /*28f0*/  UMOV UR11, 0x40000040 ;  /* 0x40000040000b7882 */ /* 0x000fe20000000000 */
[----:B------:R-:W-:Y:S02]  /*2900*/  UIADD3 UR8, UR6, 0x4, URZ ;  /* 0x0000000406087890 */ /* 0x000fe4000fffe03f */
[----:B------:R-:W-:Y:S01]  /*2910*/  UIADD3 UR6, UR6, 0x6, URZ ;  /* 0x0000000606067890 */ /* 0x000fe2000fffe03f */
[----:B------:R-:W-:Y:S02]  /*2920*/  WARPGROUP.DEPBAR.LE gsb0, 0x0 ;  /* 0x00008000000079c5 */ /* 0x000fe40000010000 */
[----:B------:R-:W-:-:S06]  /*2930*/  WARPGROUP.ARRIVE ;  /* 0x00000000000079c5 */ /* 0x000fcc0000000000 */
[----:B------:R-:W-:Y:S03]  /*2940*/  QGMMA.64x128x32.F32.E4M3.E4M3 R88, R156, gdesc[UR8], R88, gsb0 ;  /* 0x01e000089c587df3 */ /* 0x000fe60008000858 */
[----:B------:R-:W-:Y:S02]  /*2950*/  WARPGROUP.DEPBAR.LE gsb0, 0x0 ;  /* 0x00008000000079c5 */ /* 0x000fe40000010000 */
[----:B------:R-:W-:-:S07]  /*2960*/  WARPGROUP.ARRIVE ;  /* 0x00000000000079c5 */ /* 0x000fce0000000000 */
[----:B------:R-:W-:Y:S01]  /*2970*/  QGMMA.64x128x32.F32.E4M3.E4M3 R24, R160, gdesc[UR8], R24, gsb0 ;  /* 0x01e00008a0187df3 */ /* 0x000fe20008000818 */
[----:B------:R-:W-:Y:S01]  /*2980*/  UMOV UR10, UR8 ;  /* 0x00000008000a7c82 */ /* 0x000fe20008000000 */
[----:B------:R-:W-:Y:S01]  /*2990*/  UMOV UR11, 0x40000040 ;  /* 0x40000040000b7882 */ /* 0x000fe20000000000 */
[----:B------:R-:W-:Y:S02]  /*29a0*/  WARPGROUP.DEPBAR.LE gsb0, 0x0 ;  /* 0x00008000000079c5 */ /* 0x000fe40000010000 */
[----:B------:R-:W-:Y:S04]  /*29b0*/  LDS.U8 R155, [R11+0x3000] ;  /* 0x003000000b9b7984 */ /* 0x000fe80000000000 */
[----:B------:R-:W0:Y:S04]  /*29c0*/  LDS.U8 R160, [R13+0x3000] ;  /* 0x003000000da07984 */ /* 0x000e280000000000 */
[----:B------:R-:W-:Y:S04]  /*29d0*/  LDS.U8 R15, [R11+0x2800] ;  /* 0x002800000b0f7984 */ /* 0x000fe80000000000 */
[----:B------:R-:W1:Y:S04]  /*29e0*/  LDS.U8 R20, [R13+0x2800] ;  /* 0x002800000d147984 */ /* 0x000e680000000000 */
[----:B------:R-:W-:Y:S04]  /*29f0*/  LDS.U8 R153, [R11+0x2808] ;  /* 0x002808000b997984 */ /* 0x000fe80000000000 */
[----:B------:R-:W2:Y:S04]  /*2a00*/  LDS.U8 R154, [R13+0x2808] ;  /* 0x002808000d9a7984 */ /* 0x000ea80000000000 */
[----:B------:R-:W-:Y:S04]  /*2a10*/  LDS.U8 R157, [R11+0x3008] ;  /* 0x003008000b9d7984 */ /* 0x000fe80000000000 */
[----:B------:R-:W3:Y:S04]  /*2a20*/  LDS.U8 R166, [R13+0x3008] ;  /* 0x003008000da67984 */ /* 0x000ee80000000000 */
[----:B------:R-:W4:Y:S04]  /*2a30*/  LDS.U8 R162, [R10+0x3000] ;  /* 0x003000000aa27984 */ /* 0x000f280000000000 */
[----:B------:R-:W4:Y:S04]  /*2a40*/  LDS.U8 R152, [R10+0x2800] ;  /* 0x002800000a987984 */ /* 0x000f280000000000 */
[----:B------:R-:W4:Y:S04]  /*2a50*/  LDS.U8 R156, [R10+0x2808] ;  /* 0x002808000a9c7984 */ /* 0x000f280000000000 */
[----:B------:R-:W4:Y:S01]  /*2a60*/  LDS.U8 R176, [R10+0x3008] ;  /* 0x003008000ab07984 */ /* 0x000f220000000000 */
[----:B0-----:R-:W-:-:S03]  /*2a70*/  PRMT R155, R160, 0x7604, R155 ;  /* 0x00007604a09b7816 */ /* 0x001fc6000000009b */
[----:B------:R-:W0:Y:S04]  /*2a80*/  LDS.U8 R164, [R12+0x3000] ;  /* 0x003000000ca47984 */ /* 0x000e280000000000 */
[----:B------:R-:W0:Y:S01]  /*2a90*/  LDS.U8 R21, [R12+0x2800] ;  /* 0x002800000c157984 */ /* 0x000e220000000000 */
[----:B-1----:R-:W-:-:S03]  /*2aa0*/  PRMT R15, R20, 0x7604, R15 ;  /* 0x00007604140f7816 */ /* 0x002fc6000000000f */
[----:B------:R-:W1:Y:S04]  /*2ab0*/  LDS.U8 R158, [R12+0x2808] ;  /* 0x002808000c9e7984 */ /* 0x000e680000000000 */
[----:B------:R-:W1:Y:S01]  /*2ac0*/  LDS.U8 R178, [R12+0x3008] ;  /* 0x003008000cb27984 */ /* 0x000e620000000000 */
[----:B--2---:R-:W-:-:S03]  /*2ad0*/  PRMT R153, R154, 0x7604, R153 ;  /* 0x000076049a997816 */ /* 0x004fc60000000099 */
[----:B------:R-:W-:Y:S01]  /*2ae0*/  LDS.U8 R159, [R11+0x6800] ;  /* 0x006800000b9f7984 */ /* 0x000fe20000000000 */
[----:B---3--:R-:W-:-:S03]  /*2af0*/  PRMT R157, R166, 0x7604, R157 ;  /* 0x00007604a69d7816 */ /* 0x008fc6000000009d */
[----:B------:R-:W2:Y:S01]  /*2b00*/  LDS.U8 R180, [R13+0x6800] ;  /* 0x006800000db47984 */ /* 0x000ea20000000000 */
[----:B----4-:R-:W-:-:S03]  /*2b10*/  PRMT R155, R162, 0x7054, R155 ;  /* 0x00007054a29b7816 */ /* 0x010fc6000000009b */
[----:B------:R-:W-:Y:S01]  /*2b20*/  LDS.U8 R161, [R11+0x6808] ;  /* 0x006808000ba17984 */ /* 0x000fe20000000000 */
[----:B------:R-:W-:-:S03]  /*2b30*/  PRMT R152, R152, 0x7054, R15 ;  /* 0x0000705498987816 */ /* 0x000fc6000000000f */
[----:B------:R-:W3:Y:S01]  /*2b40*/  LDS.U8 R186, [R13+0x6808] ;  /* 0x006808000dba7984 */ /* 0x000ee20000000000 */
[----:B------:R-:W-:-:S03]  /*2b50*/  PRMT R153, R156, 0x7054, R153 ;  /* 0x000070549c997816 */ /* 0x000fc60000000099 */
[----:B------:R-:W-:Y:S01]  /*2b60*/  LDS.U8 R163, [R11+0x7000] ;  /* 0x007000000ba37984 */ /* 0x000fe20000000000 */
[----:B------:R-:W-:-:S03]  /*2b70*/  PRMT R157, R176, 0x7054, R157 ;  /* 0x00007054b09d7816 */ /* 0x000fc6000000009d */
[----:B------:R-:W4:Y:S01]  /*2b80*/  LDS.U8 R192, [R13+0x7000] ;  /* 0x007000000dc07984 */ /* 0x000f220000000000 */
[----:B0-----:R-:W-:-:S03]  /*2b90*/  PRMT R154, R164, 0x654, R155 ;  /* 0x00000654a49a7816 */ /* 0x001fc6000000009b */
[----:B------:R-:W-:Y:S01]  /*2ba0*/  LDS.U8 R165, [R11+0x7008] ;  /* 0x007008000ba57984 */ /* 0x000fe20000000000 */
[----:B------:R-:W-:-:S03]  /*2bb0*/  PRMT R152, R21, 0x654, R152 ;  /* 0x0000065415987816 */ /* 0x000fc60000000098 */
[----:B------:R-:W0:Y:S01]  /*2bc0*/  LDS.U8 R198, [R13+0x7008] ;  /* 0x007008000dc67984 */ /* 0x000e220000000000 */
[----:B-1----:R-:W-:-:S03]  /*2bd0*/  PRMT R153, R158, 0x654, R153 ;  /* 0x000006549e997816 */ /* 0x002fc60000000099 */
[----:B------:R-:W1:Y:S01]  /*2be0*/  LDS.U8 R182, [R10+0x6800] ;  /* 0x006800000ab67984 */ /* 0x000e620000000000 */
[----:B------:R-:W-:-:S03]  /*2bf0*/  PRMT R155, R178, 0x654, R157 ;  /* 0x00000654b29b7816 */ /* 0x000fc6000000009d */
[----:B------:R-:W1:Y:S04]  /*2c00*/  LDS.U8 R188, [R10+0x6808] ;  /* 0x006808000abc7984 */ /* 0x000e680000000000 */
[----:B------:R-:W1:Y:S04]  /*2c10*/  LDS.U8 R194, [R10+0x7000] ;  /* 0x007000000ac27984 */ /* 0x000e680000000000 */
[----:B------:R-:W1:Y:S01]  /*2c20*/  LDS.U8 R200, [R10+0x7008] ;  /* 0x007008000ac87984 */ /* 0x000e620000000000 */
[----:B--2---:R-:W-:-:S03]  /*2c30*/  PRMT R159, R180, 0x7604, R159 ;  /* 0x00007604b49f7816 */ /* 0x004fc6000000009f */
[----:B------:R-:W2:Y:S04]  /*2c40*/  LDS.U8 R184, [R12+0x6800] ;  /* 0x006800000cb87984 */ /* 0x000ea80000000000 */
[----:B------:R-:W2:Y:S01]  /*2c50*/  LDS.U8 R190, [R12+0x6808] ;  /* 0x006808000cbe7984 */ /* 0x000ea20000000000 */
[----:B---3--:R-:W-:-:S03]  /*2c60*/  PRMT R161, R186, 0x7604, R161 ;  /* 0x00007604baa17816 */ /* 0x008fc600000000a1 */
[----:B------:R-:W3:Y:S04]  /*2c70*/  LDS.U8 R196, [R12+0x7000] ;  /* 0x007000000cc47984 */ /* 0x000ee80000000000 */
[----:B------:R-:W3:Y:S01]  /*2c80*/  LDS.U8 R202, [R12+0x7008] ;  /* 0x007008000cca7984 */ /* 0x000ee20000000000 */
[----:B------:R-:W-:Y:S01]  /*2c90*/  WARPGROUP.ARRIVE ;  /* 0x00000000000079c5 */ /* 0x000fe20000000000 */
[----:B----4-:R-:W-:-:S05]  /*2ca0*/  PRMT R163, R192, 0x7604, R163 ;  /* 0x00007604c0a37816 */ /* 0x010fca00000000a3 */
[----:B------:R-:W-:Y:S01]  /*2cb0*/  QGMMA.64x128x32.F32.E4M3.E4M3 R88, R152, gdesc[UR8], R88, gsb0 ;  /* 0x01e0000898587df3 */ /* 0x000fe20008000858 */
[----:B0-----:R-:W-:Y:S02]  /*2cc0*/  PRMT R165, R198, 0x7604, R165 ;  /* 0x00007604c6a57816 */ /* 0x001fe400000000a5 */
[----:B-1----:R-:W-:Y:S02]  /*2cd0*/  PRMT R159, R182, 0x7054, R159 ;  /* 0x00007054b69f7816 */ /* 0x002fe4000000009f */
[----:B------:R-:W-:Y:S02]  /*2ce0*/  PRMT R161, R188, 0x7054, R161 ;  /* 0x00007054bca17816 */ /* 0x000fe400000000a1 */
[----:B------:R-:W-:Y:S02]  /*2cf0*/  PRMT R163, R194, 0x7054, R163 ;  /* 0x00007054c2a37816 */ /* 0x000fe400000000a3 */
[----:B------:R-:W-:Y:S02]  /*2d00*/  PRMT R165, R200, 0x7054, R165 ;  /* 0x00007054c8a57816 */ /* 0x000fe400000000a5 */
[----:B--2---:R-:W-:-:S02]  /*2d10*/  PRMT R156, R184, 0x654, R159 ;  /* 0x00000654b89c7816 */ /* 0x004fc4000000009f */
[----:B------:R-:W-:Y:S02]  /*2d20*/  PRMT R157, R190, 0x654, R161 ;  /* 0x00000654be9d7816 */ /* 0x000fe400000000a1 */
[----:B---3--:R-:W-:Y:S02]  /*2d30*/  PRMT R158, R196, 0x654, R163 ;  /* 0x00000654c49e7816 */ /* 0x008fe400000000a3 */
[----:B------:R-:W-:Y:S01]  /*2d40*/  PRMT R159, R202, 0x654, R165 ;  /* 0x00000654ca9f7816 */ /* 0x000fe200000000a5 */
[----:B------:R-:W-:-:S03]  /*2d50*/  WARPGROUP.DEPBAR.LE gsb0, 0x0 ;  /* 0x00008000000079c5 */ /* 0x000fc60000010000 */
[----:B------:R-:W-:-:S06]  /*2d60*/  WARPGROUP.ARRIVE ;  /* 0x00000000000079c5 */ /* 0x000fcc0000000000 */
[----:B------:R-:W-:Y:S03]  /*2d70*/  QGMMA.64x128x32.F32.E4M3.E4M3 R24, R156, gdesc[UR8], R24, gsb0 ;  /* 0x01e000089c187df3 */ /* 0x000fe60008000818 */
        /* <DEDUP_REMOVED lines=22> */
[----:B------:R-:W-:Y:S01]  /*2ee0*/  LDS.U8 R161, [R11+0x7808] ;  /* 0x007808000ba17984 */ /* 0x000fe20000000000 */
[----:B----4-:R-:W-:-:S03]  /*2ef0*/  PRMT R155, R162, 0x7054, R155 ;  /* 0x00007054a29b7816 */ /* 0x010fc6000000009b */
[----:B------:R-:W-:Y:S01]  /*2f00*/  LDS.U8 R163, [R11+0x8000] ;  /* 0x008000000ba37984 */ /* 0x000fe20000000000 */
[----:B------:R-:W-:-:S03]  /*2f10*/  PRMT R152, R152, 0x7054, R15 ;  /* 0x0000705498987816 */ /* 0x000fc6000000000f */
[----:B------:R-:W-:Y:S01]  /*2f20*/  LDS.U8 R165, [R11+0x8008] ;  /* 0x008008000ba57984 */ /* 0x000fe20000000000 */
[----:B------:R-:W-:-:S03]  /*2f30*/  PRMT R153, R156, 0x7054, R153 ;  /* 0x000070549c997816 */ /* 0x000fc60000000099 */
[----:B------:R-:W2:Y:S01]  /*2f40*/  LDS.U8 R180, [R13+0x7800] ;  /* 0x007800000db47984 */ /* 0x000ea20000000000 */
[----:B------:R-:W-:-:S03]  /*2f50*/  PRMT R157, R176, 0x7054, R157 ;  /* 0x00007054b09d7816 */ /* 0x000fc6000000009d */
[----:B------:R-:W3:Y:S01]  /*2f60*/  LDS.U8 R186, [R13+0x7808] ;  /* 0x007808000dba7984 */ /* 0x000ee20000000000 */
[----:B0-----:R-:W-:-:S03]  /*2f70*/  PRMT R154, R164, 0x654, R155 ;  /* 0x00000654a49a7816 */ /* 0x001fc6000000009b */
[----:B------:R-:W0:Y:S01]  /*2f80*/  LDS.U8 R192, [R13+0x8000] ;  /* 0x008000000dc07984 */ /* 0x000e220000000000 */
[----:B------:R-:W-:-:S03]  /*2f90*/  PRMT R152, R21, 0x654, R152 ;  /* 0x0000065415987816 */ /* 0x000fc60000000098 */
[----:B------:R-:W4:Y:S01]  /*2fa0*/  LDS.U8 R198, [R13+0x8008] ;  /* 0x008008000dc67984 */ /* 0x000f220000000000 */
[----:B-1----:R-:W-:-:S03]  /*2fb0*/  PRMT R153, R158, 0x654, R153 ;  /* 0x000006549e997816 */ /* 0x002fc60000000099 */
[----:B------:R-:W1:Y:S01]  /*2fc0*/  LDS.U8 R182, [R10+0x7800] ;  /* 0x007800000ab67984 */ /* 0x000e620000000000 */
[----:B------:R-:W-:-:S03]  /*2fd0*/  PRMT R155, R178, 0x654, R157 ;  /* 0x00000654b29b7816 */ /* 0x000fc6000000009d */
[----:B------:R-:W1:Y:S04]  /*2fe0*/  LDS.U8 R188, [R10+0x7808] ;  /* 0x007808000abc7984 */ /* 0x000e680000000000 */
[----:B------:R-:W1:Y:S04]  /*2ff0*/  LDS.U8 R194, [R10+0x8000] ;  /* 0x008000000ac27984 */ /* 0x000e680000000000 */
[----:B------:R-:W1:Y:S04]  /*3000*/  LDS.U8 R200, [R10+0x8008] ;  /* 0x008008000ac87984 */ /* 0x000e680000000000 */
[----:B------:R-:W1:Y:S04]  /*3010*/  LDS.U8 R184, [R12+0x7800] ;  /* 0x007800000cb87984 */ /* 0x000e680000000000 */
[----:B------:R-:W1:Y:S04]  /*3020*/  LDS.U8 R190, [R12+0x7808] ;  /* 0x007808000cbe7984 */ /* 0x000e680000000000 */
[----:B------:R-:W1:Y:S01]  /*3030*/  LDS.U8 R196, [R12+0x8000] ;  /* 0x008000000cc47984 */ /* 0x000e620000000000 */
[----:B--2---:R-:W-:-:S03]  /*3040*/  PRMT R159, R180, 0x7604, R159 ;  /* 0x00007604b49f7816 */ /* 0x004fc6000000009f */
[----:B------:R-:W2:Y:S01]  /*3050*/  LDS.U8 R202, [R12+0x8008] ;  /* 0x008008000cca7984 */ /* 0x000ea20000000000 */
[----:B------:R-:W-:Y:S01]  /*3060*/  WARPGROUP.ARRIVE ;  /* 0x00000000000079c5 */ /* 0x000fe20000000000 */
[----:B---3--:R-:W-:Y:S02]  /*3070*/  PRMT R161, R186, 0x7604, R161 ;  /* 0x00007604baa17816 */ /* 0x008fe400000000a1 */
[----:B0-----:R-:W-:-:S03]  /*3080*/  PRMT R163, R192, 0x7604, R163 ;  /* 0x00007604c0a37816 */ /* 0x001fc600000000a3 */
[----:B------:R-:W-:Y:S01]  /*3090*/  QGMMA.64x128x32.F32.E4M3.E4M3 R88, R152, gdesc[UR4], R88, gsb0 ;  /* 0x01e0000498587df3 */ /* 0x000fe20008000858 */
[----:B----4-:R-:W-:Y:S02]  /*30a0*/  PRMT R165, R198, 0x7604, R165 ;  /* 0x00007604c6a57816 */ /* 0x010fe400000000a5 */
[----:B-1----:R-:W-:Y:S02]  /*30b0*/  PRMT R159, R182, 0x7054, R159 ;  /* 0x00007054b69f7816 */ /* 0x002fe4000000009f */
[----:B------:R-:W-:Y:S02]  /*30c0*/  PRMT R161, R188, 0x7054, R161 ;  /* 0x00007054bca17816 */ /* 0x000fe400000000a1 */
[----:B------:R-:W-:Y:S02]  /*30d0*/  PRMT R163, R194, 0x7054, R163 ;  /* 0x00007054c2a37816 */ /* 0x000fe400000000a3 */
[----:B------:R-:W-:Y:S02]  /*30e0*/  PRMT R165, R200, 0x7054, R165 ;  /* 0x00007054c8a57816 */ /* 0x000fe400000000a5 */
[----:B------:R-:W-:-:S02]  /*30f0*/  PRMT R156, R184, 0x654, R159 ;  /* 0x00000654b89c7816 */ /* 0x000fc4000000009f */
[----:B------:R-:W-:Y:S02]  /*3100*/  PRMT R157, R190, 0x654, R161 ;  /* 0x00000654be9d7816 */ /* 0x000fe400000000a1 */
[----:B------:R-:W-:Y:S02]  /*3110*/  PRMT R158, R196, 0x654, R163 ;  /* 0x00000654c49e7816 */ /* 0x000fe400000000a3 */
[----:B--2---:R-:W-:Y:S01]  /*3120*/  PRMT R159, R202, 0x654, R165 ;  /* 0x00000654ca9f7816 */ /* 0x004fe200000000a5 */
[----:B------:R-:W-:-:S03]  /*3130*/  WARPGROUP.DEPBAR.LE gsb0, 0x0 ;  /* 0x00008000000079c5 */ /* 0x000fc60000010000 */
[----:B------:R-:W-:-:S06]  /*3140*/  WARPGROUP.ARRIVE ;  /* 0x00000000000079c5 */ /* 0x000fcc0000000000 */
[----:B------:R-:W-:Y:S03]  /*3150*/  QGMMA.64x128x32.F32.E4M3.E4M3 R24, R156, gdesc[UR4], R24, gsb0 ;  /* 0x01e000049c187df3 */ /* 0x000fe60008000818 */
[----:B------:R-:W-:Y:S02]  /*3160*/  WARPGROUP.DEPBAR.LE gsb0, 0x0 ;  /* 0x00008000000079c5 */ /* 0x000fe40000010000 */
[----:B------:R-:W-:Y:S05]  /*3170*/  @!P1 BRA `(.L_x_25) ;  /* 0x0000003400e89947 */ /* 0x000fea0003800000 */
[----:B------:R-:W-:Y:S05]  /*3180*/  @!P0 BRA `(.L_x_26) ;  /* 0x0000000000048947 */ /* 0x000fea0003800000 */
[----:B------:R-:W-:Y:S01]  /*3190*/  BPT.TRAP 0x1 ;  /* 0x000000040000795c */ /* 0x000fe20000300000 */
.L_x_26:
[----:B------:R-:W-:-:S05]  /*31a0*/  IMAD.SHL.U32 R10, R3, 0x8000, RZ ;  /* 0x00008000030a7824 */ /* 0x000fca00078e00ff */
[----:B------:R-:W-:-:S05]  /*31b0*/  LOP3.LUT R11, R10, R5, RZ, 0xfc, !PT ;  /* 0x000000050a0b7212 */ /* 0x000fca00078efcff */
[----:B------:R-:W-:Y:S01]  /*31c0*/  IMAD.IADD R11, R0, 0x1, R11 ;  /* 0x00000001000b7824 */ /* 0x000fe200078e020b */
[----:B------:R-:W-:Y:S06]  /*31d0*/  @P3 BRA `(.L_x_27) ;  /* 0x0000000000203947 */ /* 0x000fec0003800000 */
[----:B------:R-:W-:Y:S01]  /*31e0*/  UIADD3 UR5, UR39, 0x1, URZ ;  /* 0x0000000127057890 */ /* 0x000fe2000fffe03f */
[----:B------:R-:W-:-:S03]  /*31f0*/  SHF.L.U32 R13, R171, 0x1f, RZ ;  /* 0x0000001fab0d7819 */ /* 0x000fc600000006ff */
[----:B------:R-:W-:-:S04]  /*3200*/  UISETP.NE.AND UP0, UPT, UR5, 0x4, UPT ;  /* 0x000000040500788c */ /* 0x000fc8000bf05270 */
[----:B------:R-:W-:-:S06]  /*3210*/  USEL UR5, UR5, URZ, UP0 ;  /* 0x0000003f05057287 */ /* 0x000fcc0008000000 */
[----:B------:R-:W-:-:S04]  /*3220*/  IMAD.U32 R15, RZ, RZ, UR5 ;  /* 0x00000005ff0f7e24 */ /* 0x000fc8000f8e00ff */
[----:B------:R-:W-:-:S04]  /*3230*/  IMAD R12, R15, 0x8, R0 ;  /* 0x000000080f0c7824 */ /* 0x000fc800078e0200 */
[----:B------:R-:W0:Y:S02]  /*3240*/  SYNCS.PHASECHK.TRANS64.TRYWAIT P1, [R12+URZ], R13 ;  /* 0x0000000d0c0075a7 */ /* 0x000e24000802017f */
[----:B0-----:R-:W-:Y:S05]  /*3250*/  @!P1 BRA `(.L_x_28) ;  /* 0x000000e400f49947 */ /* 0x001fea0003800000 */
.L_x_27:
[--C-:B------:R-:W-:Y:S01]  /*3260*/  IMAD.IADD R195, R6, 0x1, R11.reuse ;  /* 0x0000000106c37824 */ /* 0x100fe200078e020b */
[----:B0-----:R-:W-:Y:S01]  /*3270*/  LDS.U8 R12, [R11+0x800] ;  /* 0x000800000b0c7984 */ /* 0x001fe20000000000 */
[C---:B------:R-:W-:Y:S02]  /*3280*/  IMAD.IADD R164, R4.reuse, 0x1, R11 ;  /* 0x0000000104a47824 */ /* 0x040fe400078e020b */
[----:B------:R-:W-:Y:S01]  /*3290*/  IMAD.IADD R178, R4, 0x1, R195 ;  /* 0x0000000104b27824 */ /* 0x000fe200078e02c3 */
[----:B------:R-:W-:Y:S04]  /*32a0*/  LDS.U8 R20, [R11+0x808] ;  /* 0x000808000b147984 */ /* 0x000fe80000000000 */
[----:B------:R-:W-:Y:S04]  /*32b0*/  LDS.U8 R154, [R11+0x1008] ;  /* 0x001008000b9a7984 */ /* 0x000fe80000000000 */
[----:B------:R-:W0:Y:S04]  /*32c0*/  LDS.U8 R13, [R195+0x800] ;  /* 0x00080000c30d7984 */ /* 0x000e280000000000 */
[----:B------:R-:W1:Y:S04]  /*32d0*/  LDS.U8 R21, [R195+0x808] ;  /* 0x00080800c3157984 */ /* 0x000e680000000000 */
[----:B------:R-:W2:Y:S04]  /*32e0*/  LDS.U8 R163, [R195+0x1008] ;  /* 0x00100800c3a37984 */ /* 0x000ea80000000000 */
[----:B------:R-:W-:Y:S04]  /*32f0*/  LDS.U8 R152, [R11+0x1000] ;  /* 0x001000000b987984 */ /* 0x000fe80000000000 */
[----:B------:R-:W-:Y:S04]  /*3300*/  LDS.U8 R156, [R11+0x4800] ;  /* 0x004800000b9c7984 */ /* 0x000fe80000000000 */
[----:B------:R-:W-:Y:S04]  /*3310*/  LDS.U8 R158, [R11+0x4808] ;  /* 0x004808000b9e7984 */ /* 0x000fe80000000000 */
[----:B------:R-:W-:Y:S04]  /*3320*/  LDS.U8 R160, [R11+0x5000] ;  /* 0x005000000ba07984 */ /* 0x000fe80000000000 */
[----:B------:R-:W-:Y:S04]  /*3330*/  LDS.U8 R162, [R11+0x5008] ;  /* 0x005008000ba27984 */ /* 0x000fe80000000000 */
[----:B------:R-:W3:Y:S04]  /*3340*/  LDS.U8 R155, [R195+0x1000] ;  /* 0x00100000c39b7984 */ /* 0x000ee80000000000 */
[----:B------:R-:W4:Y:S04]  /*3350*/  LDS.U8 R175, [R195+0x4800] ;  /* 0x00480000c3af7984 */ /* 0x000f280000000000 */
[----:B------:R-:W4:Y:S01]  /*3360*/  LDS.U8 R181, [R195+0x4808] ;  /* 0x00480800c3b57984 */ /* 0x000f220000000000 */
[----:B0-----:R-:W-:-:S03]  /*3370*/  PRMT R12, R13, 0x7604, R12 ;  /* 0x000076040d0c7816 */ /* 0x001fc6000000000c */
[----:B------:R-:W0:Y:S01]  /*3380*/  LDS.U8 R187, [R195+0x5000] ;  /* 0x00500000c3bb7984 */ /* 0x000e220000000000 */
[----:B-1----:R-:W-:-:S03]  /*3390*/  PRMT R20, R21, 0x7604, R20 ;  /* 0x0000760415147816 */ /* 0x002fc60000000014 */
[----:B------:R-:W1:Y:S01]  /*33a0*/  LDS.U8 R191, [R195+0x5008] ;  /* 0x00500800c3bf7984 */ /* 0x000e620000000000 */
[----:B--2---:R-:W-:-:S03]  /*33b0*/  PRMT R154, R163, 0x7604, R154 ;  /* 0x00007604a39a7816 */ /* 0x004fc6000000009a */
[----:B------:R-:W2:Y:S04]  /*33c0*/  LDS.U8 R15, [R164+0x800] ;  /* 0x00080000a40f7984 */ /* 0x000ea80000000000 */
[----:B------:R-:W2:Y:S04]  /*33d0*/  LDS.U8 R153, [R164+0x808] ;  /* 0x00080800a4997984 */ /* 0x000ea80000000000 */
[----:B------:R-:W2:Y:S04]  /*33e0*/  LDS.U8 R165, [R164+0x1008] ;  /* 0x00100800a4a57984 */ /* 0x000ea80000000000 */
[----:B------:R-:W2:Y:S04]  /*33f0*/  LDS.U8 R157, [R164+0x1000] ;  /* 0x00100000a49d7984 */ /* 0x000ea80000000000 */
[----:B------:R-:W2:Y:S04]  /*3400*/  LDS.U8 R177, [R164+0x4800] ;  /* 0x00480000a4b17984 */ /* 0x000ea80000000000 */
[----:B------:R-:W2:Y:S01]  /*3410*/  LDS.U8 R183, [R164+0x4808] ;  /* 0x00480800a4b77984 */ /* 0x000ea20000000000 */
[----:B---3--:R-:W-:-:S03]  /*3420*/  PRMT R152, R155, 0x7604, R152 ;  /* 0x000076049b987816 */ /* 0x008fc60000000098 */
[----:B------:R-:W3:Y:S01]  /*3430*/  LDS.U8 R189, [R164+0x5000] ;  /* 0x00500000a4bd7984 */ /* 0x000ee20000000000 */
[----:B----4-:R-:W-:-:S03]  /*3440*/  PRMT R156, R175, 0x7604, R156 ;  /* 0x00007604af9c7816 */ /* 0x010fc6000000009c */
[----:B------:R-:W4:Y:S01]  /*3450*/  LDS.U8 R193, [R164+0x5008] ;  /* 0x00500800a4c17984 */ /* 0x000f220000000000 */
[----:B------:R-:W-:-:S03]  /*3460*/  PRMT R158, R181, 0x7604, R158 ;  /* 0x00007604b59e7816 */ /* 0x000fc6000000009e */
[----:B------:R-:W4:Y:S01]  /*3470*/  LDS.U8 R11, [R178+0x800] ;  /* 0x00080000b20b7984 */ /* 0x000f220000000000 */
[----:B0-----:R-:W-:-:S03]  /*3480*/  PRMT R160, R187, 0x7604, R160 ;  /* 0x00007604bba07816 */ /* 0x001fc600000000a0 */
[----:B------:R-:W0:Y:S01]  /*3490*/  LDS.U8 R161, [R178+0x808] ;  /* 0x00080800b2a17984 */ /* 0x000e220000000000 */
[----:B-1----:R-:W-:-:S03]  /*34a0*/  PRMT R162, R191, 0x7604, R162 ;  /* 0x00007604bfa27816 */ /* 0x002fc600000000a2 */
[----:B------:R-:W1:Y:S01]  /*34b0*/  LDS.U8 R167, [R178+0x1008] ;  /* 0x00100800b2a77984 */ /* 0x000e620000000000 */
[----:B--2---:R-:W-:-:S03]  /*34c0*/  PRMT R12, R15, 0x7054, R12 ;  /* 0x000070540f0c7816 */ /* 0x004fc6000000000c */
[----:B------:R-:W2:Y:S01]  /*34d0*/  LDS.U8 R159, [R178+0x1000] ;  /* 0x00100000b29f7984 */ /* 0x000ea20000000000 */
[----:B------:R-:W-:-:S03]  /*34e0*/  PRMT R20, R153, 0x7054, R20 ;  /* 0x0000705499147816 */ /* 0x000fc60000000014 */
[----:B------:R-:W2:Y:S01]  /*34f0*/  LDS.U8 R179, [R178+0x4800] ;  /* 0x00480000b2b37984 */ /* 0x000ea20000000000 */
[----:B------:R-:W-:-:S03]  /*3500*/  PRMT R154, R165, 0x7054, R154 ;  /* 0x00007054a59a7816 */ /* 0x000fc6000000009a */
[----:B------:R-:W2:Y:S01]  /*3510*/  LDS.U8 R185, [R178+0x4808] ;  /* 0x00480800b2b97984 */ /* 0x000ea20000000000 */
[----:B------:R-:W-:-:S03]  /*3520*/  PRMT R152, R157, 0x7054, R152 ;  /* 0x000070549d987816 */ /* 0x000fc60000000098 */
[----:B------:R-:W2:Y:S01]  /*3530*/  LDS.U8 R166, [R178+0x5000] ;  /* 0x00500000b2a67984 */ /* 0x000ea20000000000 */
[----:B------:R-:W-:-:S03]  /*3540*/  PRMT R156, R177, 0x7054, R156 ;  /* 0x00007054b19c7816 */ /* 0x000fc6000000009c */
[----:B------:R-:W2:Y:S01]  /*3550*/  LDS.U8 R176, [R178+0x5008] ;  /* 0x00500800b2b07984 */ /* 0x000ea20000000000 */
[----:B------:R-:W-:Y:S02]  /*3560*/  PRMT R158, R183, 0x7054, R158 ;  /* 0x00007054b79e7816 */ /* 0x000fe4000000009e */
[----:B---3--:R-:W-:Y:S02]  /*3570*/  PRMT R189, R189, 0x7054, R160 ;  /* 0x00007054bdbd7816 */ /* 0x008fe400000000a0 */
[----:B----4-:R-:W-:Y:S02]  /*3580*/  PRMT R193, R193, 0x7054, R162 ;  /* 0x00007054c1c17816 */ /* 0x010fe400000000a2 */
[----:B------:R-:W-:Y:S01]  /*3590*/  PRMT R160, R11, 0x654, R12 ;  /* 0x000006540ba07816 */ /* 0x000fe2000000000c */
[----:B------:R-:W-:Y:S02]  /*35a0*/  IMAD.MOV.U32 R12, RZ, RZ, R8 ;  /* 0x000000ffff0c7224 */ /* 0x000fe400078e0008 */
[----:B------:R-:W-:Y:S01]  /*35b0*/  IMAD.MOV.U32 R11, RZ, RZ, R9 ;  /* 0x000000ffff0b7224 */ /* 0x000fe200078e0009 */
[----:B0-----:R-:W-:Y:S01]  /*35c0*/  PRMT R161, R161, 0x654, R20 ;  /* 0x00000654a1a17816 */ /* 0x001fe20000000014 */
[----:B------:R-:W-:Y:S01]  /*35d0*/  IMAD.MOV.U32 R20, RZ, RZ, RZ ;  /* 0x000000ffff147224 */ /* 0x000fe200078e00ff */
[----:B-1----:R-:W-:-:S02]  /*35e0*/  PRMT R163, R167, 0x654, R154 ;  /* 0x00000654a7a37816 */ /* 0x002fc4000000009a */
[----:B--2---:R-:W-:Y:S02]  /*35f0*/  PRMT R162, R159, 0x654, R152 ;  /* 0x000006549fa27816 */ /* 0x004fe40000000098 */
[----:B------:R-:W-:Y:S02]  /*3600*/  PRMT R164, R179, 0x654, R156 ;  /* 0x00000654b3a47816 */ /* 0x000fe4000000009c */
[----:B------:R-:W-:Y:S02]  /*3610*/  PRMT R165, R185, 0x654, R158 ;  /* 0x00000654b9a57816 */ /* 0x000fe4000000009e */
[----:B------:R-:W-:Y:S02]  /*3620*/  PRMT R166, R166, 0x654, R189 ;  /* 0x00000654a6a67816 */ /* 0x000fe400000000bd */
[----:B------:R-:W-:-:S07]  /*3630*/  PRMT R167, R176, 0x654, R193 ;  /* 0x00000654b0a77816 */ /* 0x000fce00000000c1 */
.L_x_29:
[C---:B------:R-:W-:Y:S01]  /*3640*/  IMAD R13, R20.reuse, 0x2, R7 ;  /* 0x00000002140d7824 */ /* 0x040fe200078e0207 */
[----:B0-----:R-:W-:Y:S01]  /*3650*/  LOP3.LUT R15, R11, 0x7, RZ, 0xc0, !PT ;  /* 0x000000070b0f7812 */ /* 0x001fe200078ec0ff */
[----:B------:R-:W-:Y:S01]  /*3660*/  VIADD R20, R20, 0x1 ;  /* 0x0000000114147836 */ /* 0x000fe20000000000 */
[----:B------:R-:W-:Y:S01]  /*3670*/  SHF.R.S32.HI R11, RZ, 0x3, R11 ;  /* 0x00000003ff0b7819 */ /* 0x000fe2000001140b */
[C---:B------:R-:W-:Y:S01]  /*3680*/  VIADD R152, R13.reuse, 0xfffffffc ;  /* 0xfffffffc0d987836 */ /* 0x040fe20000000000 */
[----:B------:R-:W-:-:S04]  /*3690*/  ISETP.GE.AND P1, PT, R13, 0x4, PT ;  /* 0x000000040d00780c */ /* 0x000fc80003f26270 */
[----:B------:R-:W-:-:S04]  /*36a0*/  SEL R15, R15, R14, !P1 ;  /* 0x0000000e0f0f7207 */ /* 0x000fc80004800000 */
[C---:B------:R-:W-:Y:S01]  /*36b0*/  LOP3.LUT R21, R15.reuse, 0x1, RZ, 0xc0, !PT ;  /* 0x000000010f157812 */ /* 0x040fe200078ec0ff */
[----:B------:R-:W-:-:S04]  /*36c0*/  IMAD.SHL.U32 R13, R15, 0x10, RZ ;  /* 0x000000100f0d7824 */ /* 0x000fc800078e00ff */
[----:B------:R-:W-:Y:S02]  /*36d0*/  @!P1 LOP3.LUT R152, R12, 0x7, RZ, 0xc0, !PT ;  /* 0x000000070c989812 */ /* 0x000fe400078ec0ff */
[----:B------:R-:W-:Y:S02]  /*36e0*/  ISETP.NE.U32.AND P1, PT, R21, 0x1, PT ;  /* 0x000000011500780c */ /* 0x000fe40003f25070 */
[----:B------:R-:W-:Y:S01]  /*36f0*/  LOP3.LUT R21, R13, 0x70, RZ, 0xc0, !PT ;  /* 0x000000700d157812 */ /* 0x000fe200078ec0ff */
[C---:B------:R-:W-:Y:S01]  /*3700*/  VIADD R13, R15.reuse, 0x1 ;  /* 0x000000010f0d7836 */ /* 0x040fe20000000000 */
[-C--:B------:R-:W-:Y:S02]  /*3710*/  ISETP.NE.AND P3, PT, R15, R152.reuse, PT ;  /* 0x000000980f00720c */ /* 0x080fe40003f65270 */
[----:B------:R-:W-:Y:S01]  /*3720*/  SEL R153, R172, 0x70, P1 ;  /* 0x00000070ac997807 */ /* 0x000fe20000800000 */
[----:B------:R-:W-:Y:S01]  /*3730*/  IMAD R154, R152, 0x800, R21 ;  /* 0x00000800989a7824 */ /* 0x000fe200078e0215 */
[----:B------:R-:W-:-:S02]  /*3740*/  SEL R13, R13, R152, !P3 ;  /* 0x000000980d0d7207 */ /* 0x000fc40005800000 */
[----:B------:R-:W-:Y:S01]  /*3750*/  R2P PR, R15, 0x6 ;  /* 0x000000060f007804 */ /* 0x000fe20000000000 */
[----:B------:R-:W-:Y:S01]  /*3760*/  IMAD R153, R170, R153, R19 ;  /* 0x00000099aa997224 */ /* 0x000fe200078e0213 */
[----:B------:R-:W-:Y:S01]  /*3770*/  LOP3.LUT R156, R13, 0x1, RZ, 0xc0, !PT ;  /* 0x000000010d9c7812 */ /* 0x000fe200078ec0ff */
[----:B------:R-:W-:Y:S01]  /*3780*/  IMAD R21, R3, 0x4000, R154 ;  /* 0x0000400003157824 */ /* 0x000fe200078e029a */
[----:B------:R-:W-:Y:S01]  /*3790*/  SHF.R.S32.HI R12, RZ, 0x3, R12 ;  /* 0x00000003ff0c7819 */ /* 0x000fe2000001140c */
[----:B------:R-:W-:Y:S01]  /*37a0*/  VIADD R154, R152, 0x1 ;  /* 0x00000001989a7836 */ /* 0x000fe20000000000 */
[----:B------:R-:W-:Y:S01]  /*37b0*/  ISETP.NE.U32.AND P4, PT, R156, 0x1, PT ;  /* 0x000000019c00780c */ /* 0x000fe20003f85070 */
[----:B------:R-:W-:Y:S01]  /*37c0*/  IMAD.SHL.U32 R155, R13, 0x10, RZ ;  /* 0x000000100d9b7824 */ /* 0x000fe200078e00ff */
[----:B------:R-:W-:Y:S02]  /*37d0*/  IADD3 R184, R0, R21, R153 ;  /* 0x0000001500b87210 */ /* 0x000fe40007ffe099 */
[----:B------:R-:W-:-:S02]  /*37e0*/  SEL R154, R154, R15, !P3 ;  /* 0x0000000f9a9a7207 */ /* 0x000fc40005800000 */
[----:B------:R-:W-:Y:S01]  /*37f0*/  LOP3.LUT R155, R155, 0x70, RZ, 0xc0, !PT ;  /* 0x000000709b9b7812 */ /* 0x000fe200078ec0ff */
[----:B------:R-:W-:Y:S01]  /*3800*/  VIADD R21, R184, 0x20800 ;  /* 0x00020800b8157836 */ /* 0x000fe20000000000 */
[----:B------:R-:W-:Y:S01]  /*3810*/  SEL R153, R172, 0x70, P4 ;  /* 0x00000070ac997807 */ /* 0x000fe20002000000 */
[----:B------:R-:W-:Y:S01]  /*3820*/  VIADD R156, R184, 0x20920 ;  /* 0x00020920b89c7836 */ /* 0x000fe20000000000 */
[----:B------:R-:W-:Y:S01]  /*3830*/  LDS.U8 R157, [R184+0x20c00] ;  /* 0x020c0000b89d7984 */ /* 0x000fe20000000000 */
[C---:B------:R-:W-:Y:S01]  /*3840*/  IMAD R158, R154.reuse, 0x800, R155 ;  /* 0x000008009a9e7824 */ /* 0x040fe200078e029b */
[----:B------:R-:W-:Y:S01]  /*3850*/  LOP3.LUT R185, R154, 0x1, RZ, 0xc0, !PT ;  /* 0x000000019ab97812 */ /* 0x000fe200078ec0ff */
[----:B------:R-:W-:Y:S01]  /*3860*/  @P1 VIADD R156, R21, 0xe0 ;  /* 0x000000e0159c1836 */ /* 0x000fe20000000000 */
[----:B------:R-:W-:Y:S01]  /*3870*/  SEL R21, R174, 0x1c0, !P2 ;  /* 0x000001c0ae157807 */ /* 0x000fe20005000000 */
[----:B------:R-:W-:Y:S01]  /*3880*/  IMAD R155, R170, R153, R19 ;  /* 0x00000099aa9b7224 */ /* 0x000fe200078e0213 */
[----:B------:R-:W-:Y:S01]  /*3890*/  R2P PR, R13, 0x6 ;  /* 0x000000060d007804 */ /* 0x000fe20000000000 */
[----:B------:R-:W-:-:S02]  /*38a0*/  IMAD R153, R3, 0x4000, R158 ;  /* 0x0000400003997824 */ /* 0x000fc400078e029e */
[----:B------:R-:W-:Y:S02]  /*38b0*/  IMAD.IADD R187, R21, 0x1, R184 ;  /* 0x0000000115bb7824 */ /* 0x000fe400078e02b8 */
[----:B------:R-:W-:Y:S02]  /*38c0*/  SEL R175, R174, 0x1c0, !P2 ;  /* 0x000001c0aeaf7807 */ /* 0x000fe40005000000 */
[----:B------:R-:W-:Y:S01]  /*38d0*/  IADD3 R188, R0, R153, R155 ;  /* 0x0000009900bc7210 */ /* 0x000fe20007ffe09b */
[----:B------:R-:W-:Y:S01]  /*38e0*/  LDS.U8 R159, [R187+0x20c00] ;  /* 0x020c0000bb9f7984 */ /* 0x000fe20000000000 */
[----:B------:R-:W-:-:S03]  /*38f0*/  LOP3.LUT R155, R152, 0x1, RZ, 0xc0, !PT ;  /* 0x00000001989b7812 */ /* 0x000fc600078ec0ff */
[C---:B------:R-:W-:Y:S01]  /*3900*/  VIADD R153, R188.reuse, 0x20800 ;  /* 0x00020800bc997836 */ /* 0x040fe20000000000 */
[----:B------:R-:W-:Y:S01]  /*3910*/  LDS.U8 R176, [R188+0x20800] ;  /* 0x02080000bcb07984 */ /* 0x000fe20000000000 */
[----:B------:R-:W-:Y:S02]  /*3920*/  VIADD R178, R188, 0x20920 ;  /* 0x00020920bcb27836 */ /* 0x000fe40000000000 */
[----:B------:R-:W-:Y:S01]  /*3930*/  @P1 VIADD R178, R153, 0xe0 ;  /* 0x000000e099b21836 */ /* 0x000fe20000000000 */
[C---:B------:R-:W-:Y:S01]  /*3940*/  R2P PR, R152.reuse, 0x6 ;  /* 0x0000000698007804 */ /* 0x040fe20000000000 */
[----:B------:R-:W-:Y:S01]  /*3950*/  IMAD.SHL.U32 R152, R152, 0x10, RZ ;  /* 0x0000001098987824 */ /* 0x000fe200078e00ff */
[----:B------:R-:W-:Y:S01]  /*3960*/  ISETP.NE.U32.AND P3, PT, R155, 0x1, PT ;  /* 0x000000019b00780c */ /* 0x000fe20003f65070 */
[----:B------:R-:W-:Y:S01]  /*3970*/  IMAD.IADD R189, R175, 0x1, R188 ;  /* 0x00000001afbd7824 */ /* 0x000fe200078e02bc */
[----:B------:R-:W-:Y:S01]  /*3980*/  LDS.U8 R177, [R178] ;  /* 0x00000000b2b17984 */ /* 0x000fe20000000000 */
[----:B------:R-:W-:Y:S01]  /*3990*/  SEL R153, R173, 0xe0, !P1 ;  /* 0x000000e0ad997807 */ /* 0x000fe20004800000 */
[----:B------:R-:W-:Y:S01]  /*39a0*/  IMAD.IADD R180, R175, 0x1, R178 ;  /* 0x00000001afb47824 */ /* 0x000fe200078e02b2 */
[----:B------:R-:W-:Y:S01]  /*39b0*/  LOP3.LUT R152, R152, 0x70, RZ, 0xc0, !PT ;  /* 0x0000007098987812 */ /* 0x000fe200078ec0ff */
[----:B------:R-:W-:Y:S01]  /*39c0*/  LDS.U8 R179, [R189+0x20800] ;  /* 0x02080000bdb37984 */ /* 0x000fe20000000000 */
[----:B------:R-:W-:Y:S01]  /*39d0*/  SEL R158, R172, 0x70, P3 ;  /* 0x00000070ac9e7807 */ /* 0x000fe20001800000 */
[----:B------:R-:W-:-:S02]  /*39e0*/  IMAD R153, R170, R153, RZ ;  /* 0x00000099aa997224 */ /* 0x000fc400078e02ff */
[----:B------:R-:W-:Y:S01]  /*39f0*/  IMAD R152, R15, 0x800, R152 ;  /* 0x000008000f987824 */ /* 0x000fe200078e0298 */
[----:B------:R-:W-:Y:S01]  /*3a00*/  LDS.U8 R181, [R180] ;  /* 0x00000000b4b57984 */ /* 0x000fe20000000000 */
[----:B------:R-:W-:Y:S02]  /*3a10*/  IMAD R153, R19, R158, R153 ;  /* 0x0000009e13997224 */ /* 0x000fe400078e0299 */
[----:B------:R-:W-:Y:S01]  /*3a20*/  IMAD R15, R3, 0x4000, R152 ;  /* 0x00004000030f7824 */ /* 0x000fe200078e0298 */
[----:B------:R-:W-:Y:S04]  /*3a30*/  LDS.U8 R158, [R156+0x400] ;  /* 0x000400009c9e7984 */ /* 0x000fe80000000000 */
[----:B------:R-:W-:Y:S01]  /*3a40*/  IADD3 R190, R0, R15, R153 ;  /* 0x0000000f00be7210 */ /* 0x000fe20007ffe099 */
[----:B------:R-:W-:Y:S01]  /*3a50*/  IMAD.IADD R153, R21, 0x1, R156 ;  /* 0x0000000115997824 */ /* 0x000fe200078e029c */
[----:B------:R-:W-:Y:S03]  /*3a60*/  LDS.U8 R152, [R187+0x20800] ;  /* 0x02080000bb987984 */ /* 0x000fe60000000000 */
[C---:B------:R-:W-:Y:S01]  /*3a70*/  VIADD R15, R190.reuse, 0x20800 ;  /* 0x00020800be0f7836 */ /* 0x040fe20000000000 */
[----:B------:R-:W-:Y:S01]  /*3a80*/  LDS.U8 R21, [R156] ;  /* 0x000000009c157984 */ /* 0x000fe20000000000 */
[----:B------:R-:W-:-:S02]  /*3a90*/  VIADD R186, R190, 0x20a40 ;  /* 0x00020a40beba7836 */ /* 0x000fc40000000000 */
[----:B------:R-:W-:Y:S01]  /*3aa0*/  @P2 VIADD R186, R15, 0x1c0 ;  /* 0x000001c00fba2836 */ /* 0x000fe20000000000 */
[----:B------:R-:W-:Y:S01]  /*3ab0*/  LDS.U8 R155, [R153] ;  /* 0x00000000999b7984 */ /* 0x000fe20000000000 */
[C---:B------:R-:W-:Y:S01]  /*3ac0*/  R2P PR, R154.reuse, 0x6 ;  /* 0x000000069a007804 */ /* 0x040fe20000000000 */
[----:B------:R-:W-:Y:S01]  /*3ad0*/  IMAD.SHL.U32 R154, R154, 0x10, RZ ;  /* 0x000000109a9a7824 */ /* 0x000fe200078e00ff */
[----:B------:R-:W-:Y:S01]  /*3ae0*/  ISETP.NE.U32.AND P3, PT, R185, 0x1, PT ;  /* 0x00000001b900780c */ /* 0x000fe20003f65070 */
[----:B------:R-:W0:Y:S03]  /*3af0*/  LDS.U8 R15, [R184+0x20800] ;  /* 0x02080000b80f7984 */ /* 0x000e260000000000 */
[----:B------:R-:W-:Y:S01]  /*3b00*/  LOP3.LUT R154, R154, 0x70, RZ, 0xc0, !PT ;  /* 0x000000709a9a7812 */ /* 0x000fe200078ec0ff */
[----:B------:R1:W2:Y:S04]  /*3b10*/  LDS.U8 R175, [R153+0x400] ;  /* 0x0004000099af7984 */ /* 0x0002a80000000000 */
[----:B------:R3:W4:Y:S01]  /*3b20*/  LDS.U8 R182, [R188+0x20c00] ;  /* 0x020c0000bcb67984 */ /* 0x0007220000000000 */
[----:B------:R-:W-:-:S03]  /*3b30*/  IMAD R154, R13, 0x800, R154 ;  /* 0x000008000d9a7824 */ /* 0x000fc600078e029a */
[----:B------:R-:W4:Y:S01]  /*3b40*/  LDS.U8 R183, [R178+0x400] ;  /* 0x00040000b2b77984 */ /* 0x000f220000000000 */
[----:B-1----:R-:W-:Y:S01]  /*3b50*/  SEL R153, R173, 0xe0, !P1 ;  /* 0x000000e0ad997807 */ /* 0x002fe20004800000 */
[----:B------:R-:W-:Y:S01]  /*3b60*/  IMAD R13, R3, 0x4000, R154 ;  /* 0x00004000030d7824 */ /* 0x000fe200078e029a */
[----:B------:R-:W-:Y:S01]  /*3b70*/  ISETP.NE.AND P1, PT, R20, 0x4, PT ;  /* 0x000000041400780c */ /* 0x000fe20003f25270 */
[----:B------:R-:W1:Y:S01]  /*3b80*/  LDS.U8 R184, [R189+0x20c00] ;  /* 0x020c0000bdb87984 */ /* 0x000e620000000000 */
[----:B---3--:R-:W-:Y:S01]  /*3b90*/  SEL R188, R172, 0x70, P3 ;  /* 0x00000070acbc7807 */ /* 0x008fe20001800000 */
[----:B------:R-:W-:Y:S02]  /*3ba0*/  IMAD R153, R170, R153, RZ ;  /* 0x00000099aa997224 */ /* 0x000fe400078e02ff */
[----:B------:R-:W3:Y:S01]  /*3bb0*/  LDS.U8 R156, [R180+0x400] ;  /* 0x00040000b49c7984 */ /* 0x000ee20000000000 */
[----:B------:R-:W-:Y:S01]  /*3bc0*/  NOP ;  /* 0x0000000000007918 */ /* 0x000fe20000000000 */
[----:B------:R-:W-:-:S05]  /*3bd0*/  IMAD R153, R19, R188, R153 ;  /* 0x000000bc13997224 */ /* 0x000fca00078e0299 */
[----:B------:R-:W-:-:S05]  /*3be0*/  IADD3 R153, R0, R13, R153 ;  /* 0x0000000d00997210 */ /* 0x000fca0007ffe099 */
[C---:B------:R-:W-:Y:S02]  /*3bf0*/  VIADD R13, R153.reuse, 0x20800 ;  /* 0x00020800990d7836 */ /* 0x040fe40000000000 */
[----:B------:R-:W-:Y:S01]  /*3c00*/  VIADD R154, R153, 0x20a40 ;  /* 0x00020a40999a7836 */ /* 0x000fe20000000000 */
[----:B0-----:R0:W-:Y:S01]  /*3c10*/  STS.U8 [R190+0x20800], R15 ;  /* 0x0208000fbe007388 */ /* 0x0011e20000000000 */
[----:B------:R-:W-:-:S03]  /*3c20*/  @P2 VIADD R154, R13, 0x1c0 ;  /* 0x000001c00d9a2836 */ /* 0x000fc60000000000 */
[----:B------:R0:W-:Y:S04]  /*3c30*/  STS.U8 [R186], R21 ;  /* 0x00000015ba007388 */ /* 0x0001e80000000000 */
[----:B------:R0:W-:Y:S04]  /*3c40*/  STS.U8 [R190+0x20c00], R152 ;  /* 0x020c0098be007388 */ /* 0x0001e80000000000 */
[----:B------:R0:W-:Y:S04]  /*3c50*/  STS.U8 [R186+0x400], R155 ;  /* 0x0004009bba007388 */ /* 0x0001e80000000000 */
[----:B------:R0:W-:Y:S04]  /*3c60*/  STS.U8 [R190+0x20801], R157 ;  /* 0x0208019dbe007388 */ /* 0x0001e80000000000 */
[----:B------:R0:W-:Y:S04]  /*3c70*/  STS.U8 [R186+0x1], R158 ;  /* 0x0000019eba007388 */ /* 0x0001e80000000000 */
[----:B------:R0:W-:Y:S04]  /*3c80*/  STS.U8 [R190+0x20c01], R159 ;  /* 0x020c019fbe007388 */ /* 0x0001e80000000000 */
[----:B--2---:R0:W-:Y:S04]  /*3c90*/  STS.U8 [R186+0x401], R175 ;  /* 0x000401afba007388 */ /* 0x0041e80000000000 */
[----:B------:R0:W-:Y:S04]  /*3ca0*/  STS.U8 [R190+0x20804], R176 ;  /* 0x020804b0be007388 */ /* 0x0001e80000000000 */
[----:B------:R0:W-:Y:S04]  /*3cb0*/  STS.U8 [R186+0x4], R177 ;  /* 0x000004b1ba007388 */ /* 0x0001e80000000000 */
[----:B------:R0:W-:Y:S04]  /*3cc0*/  STS.U8 [R190+0x20c04], R179 ;  /* 0x020c04b3be007388 */ /* 0x0001e80000000000 */
[----:B------:R0:W-:Y:S04]  /*3cd0*/  STS.U8 [R186+0x404], R181 ;  /* 0x000404b5ba007388 */ /* 0x0001e80000000000 */
[----:B----4-:R0:W-:Y:S04]  /*3ce0*/  STS.U8 [R190+0x20805], R182 ;  /* 0x020805b6be007388 */ /* 0x0101e80000000000 */
[----:B------:R0:W-:Y:S04]  /*3cf0*/  STS.U8 [R186+0x5], R183 ;  /* 0x000005b7ba007388 */ /* 0x0001e80000000000 */
[----:B-1----:R0:W-:Y:S04]  /*3d00*/  STS.U8 [R190+0x20c05], R184 ;  /* 0x020c05b8be007388 */ /* 0x0021e80000000000 */
[----:B---3--:R0:W-:Y:S04]  /*3d10*/  STS.U8 [R186+0x405], R156 ;  /* 0x0004059cba007388 */ /* 0x0081e80000000000 */
        /* <DEDUP_REMOVED lines=9> */
[----:B------:R-:W1:Y:S01]  /*3db0*/  LDC R11, c[0x0][0x28c] ;  /* 0x0000a300ff0b7b82 */ /* 0x000e620000000800 */
[----:B------:R-:W-:Y:S01]  /*3dc0*/  UMOV UR5, UR39 ;  /* 0x0000002700057c82 */ /* 0x000fe20008000000 */
[----:B-1----:R-:W-:-:S13]  /*3dd0*/  ISETP.GE.AND P1, PT, R11, 0x101, PT ;  /* 0x000001010b00780c */ /* 0x002fda0003f26270 */
[----:B------:R-:W-:Y:S05]  /*3de0*/  @!P1 BRA `(.L_x_30) ;  /* 0x0000001c00149947 */ /* 0x000fea0003800000 */
[----:B------:R-:W-:Y:S01]  /*3df0*/  R2UR UR7, R3 ;  /* 0x00000000030772ca */ /* 0x000fe200000e0000 */
[----:B------:R-:W-:Y:S01]  /*3e00*/  UIADD3 UR6, UR41, -0x1, URZ ;  /* 0xffffffff29067890 */ /* 0x000fe2000fffe03f */
[----:B------:R-:W-:-:S13]  /*3e10*/  UMOV UR5, UR39 ;  /* 0x0000002700057c82 */ /* 0x000fda0008000000 */
.L_x_40:
[----:B------:R-:W-:-:S04]  /*3e20*/  UIADD3 UR8, UR7, 0x1, URZ ;  /* 0x0000000107087890 */ /* 0x000fc8000fffe03f */
[----:B------:R-:W-:-:S04]  /*3e30*/  UISETP.NE.AND UP0, UPT, UR8, 0x4, UPT ;  /* 0x000000040800788c */ /* 0x000fc8000bf05270 */
[----:B------:R-:W-:Y:S02]  /*3e40*/  USEL UR9, URZ, 0x1, UP0 ;  /* 0x000000013f097887 */ /* 0x000fe40008000000 */
[----:B------:R-:W-:-:S04]  /*3e50*/  USEL UR8, UR8, URZ, UP0 ;  /* 0x0000003f08087287 */ /* 0x000fc80008000000 */
[----:B------:R-:W-:Y:S02]  /*3e60*/  LOP3.LUT R171, R171, UR9, RZ, 0x3c, !PT ;  /* 0x00000009abab7c12 */ /* 0x000fe4000f8e3cff */
[----:B------:R-:W-:Y:S01]  /*3e70*/  IMAD.U32 R3, RZ, RZ, UR8 ;  /* 0x00000008ff037e24 */ /* 0x000fe2000f8e00ff */
[----:B0-----:R-:W-:Y:S06]  /*3e80*/  @!P0 BRA `(.L_x_31) ;  /* 0x0000000000048947 */ /* 0x001fec0003800000 */
[----:B------:R-:W-:Y:S01]  /*3e90*/  BPT.TRAP 0x1 ;  /* 0x000000040000795c */ /* 0x000fe20000300000 */
.L_x_31:
[----:B------:R-:W1:Y:S01]  /*3ea0*/  S2UR UR9, SR_CgaCtaId ;  /* 0x00000000000979c3 */ /* 0x000e620000008800 */
[----:B------:R-:W-:Y:S01]  /*3eb0*/  UMOV UR8, 0x400 ;  /* 0x0000040000087882 */ /* 0x000fe20000000000 */
[----:B------:R-:W-:Y:S01]  /*3ec0*/  USHF.L.U32 UR10, UR7, 0xf, URZ ;  /* 0x0000000f070a7899 */ /* 0x000fe2000800063f */
[----:B------:R-:W-:Y:S01]  /*3ed0*/  SHF.L.U32 R11, R171, 0x1f, RZ ;  /* 0x0000001fab0b7819 */ /* 0x000fe200000006ff */
[----:B------:R-:W-:Y:S02]  /*3ee0*/  UMOV UR11, 0x40000040 ;  /* 0x40000040000b7882 */ /* 0x000fe40000000000 */
[----:B------:R-:W-:Y:S02]  /*3ef0*/  UMOV UR15, UR11 ;  /* 0x0000000b000f7c82 */ /* 0x000fe40008000000 */
[----:B------:R-:W-:Y:S01]  /*3f00*/  LOP3.LUT R13, R5, UR10, RZ, 0xfc, !PT ;  /* 0x0000000a050d7c12 */ /* 0x000fe2000f8efcff */
[----:B------:R-:W-:-:S07]  /*3f10*/  ULEA UR10, UR7, UR4, 0xa ;  /* 0x00000004070a7291 */ /* 0x000fce000f8e503f */
[----:B------:R-:W-:Y:S01]  /*3f20*/  UMOV UR14, UR10 ;  /* 0x0000000a000e7c82 */ /* 0x000fe20008000000 */
[----:B-1----:R-:W-:-:S06]  /*3f30*/  ULEA UR8, UR9, UR8, 0x18 ;  /* 0x0000000809087291 */ /* 0x002fcc000f8ec03f */
[----:B------:R-:W-:Y:S01]  /*3f40*/  IMAD.U32 R0, RZ, RZ, UR8 ;  /* 0x00000008ff007e24 */ /* 0x000fe2000f8e00ff */
[----:B------:R-:W-:-:S03]  /*3f50*/  UIADD3 UR8, UR10, 0x2, URZ ;  /* 0x000000020a087890 */ /* 0x000fc6000fffe03f */
[----:B------:R-:W-:Y:S02]  /*3f60*/  IMAD.IADD R13, R0, 0x1, R13 ;  /* 0x00000001000d7824 */ /* 0x000fe400078e020d */
[----:B------:R-:W-:Y:S02]  /*3f70*/  IMAD R12, R3, 0x8, R0 ;  /* 0x00000008030c7824 */ /* 0x000fe400078e0200 */
[--C-:B0-----:R-:W-:Y:S02]  /*3f80*/  IMAD.IADD R15, R6, 0x1, R13.reuse ;  /* 0x00000001060f7824 */ /* 0x101fe400078e020d */
[C---:B------:R-:W-:Y:S01]  /*3f90*/  IMAD.IADD R10, R4.reuse, 0x1, R13 ;  /* 0x00000001040a7824 */ /* 0x040fe200078e020d */
[----:B------:R0:W1:Y:S01]  /*3fa0*/  SYNCS.PHASECHK.TRANS64.TRYWAIT P1, [R12+URZ], R11 ;  /* 0x0000000b0c0075a7 */ /* 0x000062000802017f */
[----:B------:R-:W-:Y:S01]  /*3fb0*/  IMAD.IADD R19, R4, 0x1, R15 ;  /* 0x0000000104137824 */ /* 0x000fe200078e020f */
[----:B------:R-:W-:Y:S04]  /*3fc0*/  LDS.U8 R20, [R13+0x1800] ;  /* 0x001800000d147984 */ /* 0x000fe80000000000 */
[----:B------:R-:W2:Y:S04]  /*3fd0*/  LDS.U8 R21, [R15+0x1800] ;  /* 0x001800000f157984 */ /* 0x000ea80000000000 */
[----:B------:R-:W3:Y:S04]  /*3fe0*/  LDS.U8 R153, [R10+0x1800] ;  /* 0x001800000a997984 */ /* 0x000ee80000000000 */
[----:B------:R-:W-:Y:S04]  /*3ff0*/  LDS.U8 R152, [R13+0x1808] ;  /* 0x001808000d987984 */ /* 0x000fe80000000000 */
[----:B------:R-:W4:Y:S04]  /*4000*/  LDS.U8 R157, [R15+0x1808] ;  /* 0x001808000f9d7984 */ /* 0x000f280000000000 */
[----:B------:R-:W0:Y:S04]  /*4010*/  LDS.U8 R159, [R10+0x1808] ;  /* 0x001808000a9f7984 */ /* 0x000e280000000000 */
[----:B------:R-:W-:Y:S04]  /*4020*/  LDS.U8 R154, [R13+0x2000] ;  /* 0x002000000d9a7984 */ /* 0x000fe80000000000 */
[----:B------:R-:W1:Y:S04]  /*4030*/  LDS.U8 R175, [R15+0x2000] ;  /* 0x002000000faf7984 */ /* 0x000e680000000000 */
[----:B------:R-:W1:Y:S04]  /*4040*/  LDS.U8 R177, [R10+0x2000] ;  /* 0x002000000ab17984 */ /* 0x000e680000000000 */
[----:B------:R-:W-:Y:S04]  /*4050*/  LDS.U8 R156, [R13+0x2008] ;  /* 0x002008000d9c7984 */ /* 0x000fe80000000000 */
[----:B------:R-:W1:Y:S04]  /*4060*/  LDS.U8 R181, [R15+0x2008] ;  /* 0x002008000fb57984 */ /* 0x000e680000000000 */
[----:B------:R-:W1:Y:S01]  /*4070*/  LDS.U8 R183, [R10+0x2008] ;  /* 0x002008000ab77984 */ /* 0x000e620000000000 */
[----:B--2---:R-:W-:-:S03]  /*4080*/  PRMT R20, R21, 0x7604, R20 ;  /* 0x0000760415147816 */ /* 0x004fc60000000014 */
[----:B------:R-:W-:Y:S01]  /*4090*/  LDS.U8 R158, [R13+0x5800] ;  /* 0x005800000d9e7984 */ /* 0x000fe20000000000 */
[----:B---3--:R-:W-:-:S03]  /*40a0*/  PRMT R20, R153, 0x7054, R20 ;  /* 0x0000705499147816 */ /* 0x008fc60000000014 */
[----:B------:R-:W2:Y:S04]  /*40b0*/  LDS.U8 R185, [R15+0x5800] ;  /* 0x005800000fb97984 */ /* 0x000ea80000000000 */
[----:B------:R-:W3:Y:S01]  /*40c0*/  LDS.U8 R174, [R10+0x5800] ;  /* 0x005800000aae7984 */ /* 0x000ee20000000000 */
[----:B----4-:R-:W-:-:S03]  /*40d0*/  PRMT R152, R157, 0x7604, R152 ;  /* 0x000076049d987816 */ /* 0x010fc60000000098 */
[----:B------:R-:W-:Y:S01]  /*40e0*/  LDS.U8 R176, [R13+0x5808] ;  /* 0x005808000db07984 */ /* 0x000fe20000000000 */
[----:B0-----:R-:W-:-:S03]  /*40f0*/  PRMT R152, R159, 0x7054, R152 ;  /* 0x000070549f987816 */ /* 0x001fc60000000098 */
[----:B------:R-:W0:Y:S04]  /*4100*/  LDS.U8 R189, [R15+0x5808] ;  /* 0x005808000fbd7984 */ /* 0x000e280000000000 */
[----:B------:R-:W4:Y:S01]  /*4110*/  LDS.U8 R191, [R10+0x5808] ;  /* 0x005808000abf7984 */ /* 0x000f220000000000 */
[----:B-1----:R-:W-:-:S03]  /*4120*/  PRMT R154, R175, 0x7604, R154 ;  /* 0x00007604af9a7816 */ /* 0x002fc6000000009a */
[----:B------:R-:W-:Y:S01]  /*4130*/  LDS.U8 R178, [R13+0x6000] ;  /* 0x006000000db27984 */ /* 0x000fe20000000000 */
[----:B------:R-:W-:-:S03]  /*4140*/  PRMT R154, R177, 0x7054, R154 ;  /* 0x00007054b19a7816 */ /* 0x000fc6000000009a */
[----:B------:R-:W1:Y:S04]  /*4150*/  LDS.U8 R195, [R15+0x6000] ;  /* 0x006000000fc37984 */ /* 0x000e680000000000 */
[----:B------:R-:W1:Y:S01]  /*4160*/  LDS.U8 R197, [R10+0x6000] ;  /* 0x006000000ac57984 */ /* 0x000e620000000000 */
[----:B------:R-:W-:-:S03]  /*4170*/  PRMT R156, R181, 0x7604, R156 ;  /* 0x00007604b59c7816 */ /* 0x000fc6000000009c */
[----:B------:R-:W-:Y:S01]  /*4180*/  LDS.U8 R180, [R13+0x6008] ;  /* 0x006008000db47984 */ /* 0x000fe20000000000 */
[----:B------:R-:W-:-:S03]  /*4190*/  PRMT R183, R183, 0x7054, R156 ;  /* 0x00007054b7b77816 */ /* 0x000fc6000000009c */
[----:B------:R-:W1:Y:S04]  /*41a0*/  LDS.U8 R201, [R15+0x6008] ;  /* 0x006008000fc97984 */ /* 0x000e680000000000 */
[----:B------:R-:W1:Y:S01]  /*41b0*/  LDS.U8 R203, [R10+0x6008] ;  /* 0x006008000acb7984 */ /* 0x000e620000000000 */
[----:B--2---:R-:W-:-:S03]  /*41c0*/  PRMT R185, R185, 0x7604, R158 ;  /* 0x00007604b9b97816 */ /* 0x004fc6000000009e */
[----:B------:R-:W2:Y:S01]  /*41d0*/  LDS.U8 R155, [R19+0x1800] ;  /* 0x00180000139b7984 */ /* 0x000ea20000000000 */
[----:B---3--:R-:W-:-:S03]  /*41e0*/  PRMT R174, R174, 0x7054, R185 ;  /* 0x00007054aeae7816 */ /* 0x008fc600000000b9 */
[----:B------:R-:W3:Y:S04]  /*41f0*/  LDS.U8 R173, [R19+0x1808] ;  /* 0x0018080013ad7984 */ /* 0x000ee80000000000 */
[----:B------:R-:W3:Y:S01]  /*4200*/  LDS.U8 R179, [R19+0x2000] ;  /* 0x0020000013b37984 */ /* 0x000ee20000000000 */
[----:B0-----:R-:W-:-:S03]  /*4210*/  PRMT R176, R189, 0x7604, R176 ;  /* 0x00007604bdb07816 */ /* 0x001fc600000000b0 */
[----:B------:R-:W0:Y:S01]  /*4220*/  LDS.U8 R172, [R19+0x2008] ;  /* 0x0020080013ac7984 */ /* 0x000e220000000000 */
[----:B----4-:R-:W-:-:S03]  /*4230*/  PRMT R176, R191, 0x7054, R176 ;  /* 0x00007054bfb07816 */ /* 0x010fc600000000b0 */
[----:B------:R-:W4:Y:S04]  /*4240*/  LDS.U8 R187, [R19+0x5800] ;  /* 0x0058000013bb7984 */ /* 0x000f280000000000 */
[----:B------:R-:W4:Y:S01]  /*4250*/  LDS.U8 R193, [R19+0x5808] ;  /* 0x0058080013c17984 */ /* 0x000f220000000000 */
[----:B-1----:R-:W-:-:S03]  /*4260*/  PRMT R178, R195, 0x7604, R178 ;  /* 0x00007604c3b27816 */ /* 0x002fc600000000b2 */
[----:B------:R-:W1:Y:S01]  /*4270*/  LDS.U8 R199, [R19+0x6000] ;  /* 0x0060000013c77984 */ /* 0x000e620000000000 */
[----:B------:R-:W-:-:S03]  /*4280*/  PRMT R178, R197, 0x7054, R178 ;  /* 0x00007054c5b27816 */ /* 0x000fc600000000b2 */
[----:B------:R-:W1:Y:S01]  /*4290*/  LDS.U8 R205, [R19+0x6008] ;  /* 0x0060080013cd7984 */ /* 0x000e620000000000 */
[----:B------:R-:W-:Y:S01]  /*42a0*/  @!PT LDS RZ, [RZ] ;  /* 0x00000000fffff984 */ /* 0x000fe20000000800 */
[----:B------:R-:W-:Y:S01]  /*42b0*/  @!PT LDS RZ, [RZ] ;  /* 0x00000000fffff984 */ /* 0x000fe20000000800 */
[----:B------:R-:W-:Y:S01]  /*42c0*/  @!PT LDS RZ, [RZ] ;  /* 0x00000000fffff984 */ /* 0x000fe20000000800 */
[----:B------:R-:W-:Y:S01]  /*42d0*/  @!PT LDS RZ, [RZ] ;  /* 0x00000000fffff984 */ /* 0x000fe20000000800 */
[----:B------:R2:W-:Y:S06]  /*42e0*/  MEMBAR.ALL.CTA ;  /* 0x0000000000007992 */ /* 0x0005ec0000008000 */
[----:B--2---:R-:W2:Y:S01]  /*42f0*/  FENCE.VIEW.ASYNC.S ;  /* 0x00000000000073c6 */ /* 0x004ea20000000000 */
[----:B------:R-:W-:-:S04]  /*4300*/  PRMT R180, R201, 0x7604, R180 ;  /* 0x00007604c9b47816 */ /* 0x000fc800000000b4 */
[----:B------:R-:W-:Y:S02]  /*4310*/  PRMT R180, R203, 0x7054, R180 ;  /* 0x00007054cbb47816 */ /* 0x000fe400000000b4 */
[----:B------:R-:W-:Y:S02]  /*4320*/  PRMT R156, R155, 0x654, R20 ;  /* 0x000006549b9c7816 */ /* 0x000fe40000000014 */
[----:B---3--:R-:W-:Y:S02]  /*4330*/  PRMT R157, R173, 0x654, R152 ;  /* 0x00000654ad9d7816 */ /* 0x008fe40000000098 */
[----:B------:R-:W-:Y:S02]  /*4340*/  PRMT R158, R179, 0x654, R154 ;  /* 0x00000654b39e7816 */ /* 0x000fe4000000009a */
[----:B0-----:R-:W-:Y:S01]  /*4350*/  PRMT R159, R172, 0x654, R183 ;  /* 0x00000654ac9f7816 */ /* 0x001fe200000000b7 */
[----:B--2---:R-:W-:Y:S06]  /*4360*/  BAR.SYNC.DEFER_BLOCKING 0x2, 0x100 ;  /* 0x0084000000007b1d */ /* 0x004fec0000010000 */
[----:B------:R-:W-:-:S06]  /*4370*/  WARPGROUP.ARRIVE ;  /* 0x00000000000079c5 */ /* 0x000fcc0000000000 */
[----:B------:R-:W-:Y:S03]  /*4380*/  QGMMA.64x128x32.F32.E4M3.E4M3 R88, R160, gdesc[UR8], R88, gsb0 ;  /* 0x01e00008a0587df3 */ /* 0x000fe60008000858 */
[----:B------:R-:W-:Y:S02]  /*4390*/  WARPGROUP.DEPBAR.LE gsb0, 0x0 ;  /* 0x00008000000079c5 */ /* 0x000fe40000010000 */
[----:B------:R-:W-:Y:S01]  /*43a0*/  WARPGROUP.ARRIVE ;  /* 0x00000000000079c5 */ /* 0x000fe20000000000 */
[----:B----4-:R-:W-:Y:S02]  /*43b0*/  PRMT R160, R187, 0x654, R174 ;  /* 0x00000654bba07816 */ /* 0x010fe400000000ae */
[----:B------:R-:W-:Y:S02]  /*43c0*/  PRMT R161, R193, 0x654, R176 ;  /* 0x00000654c1a17816 */ /* 0x000fe400000000b0 */
[----:B-1----:R-:W-:-:S02]  /*43d0*/  PRMT R162, R199, 0x654, R178 ;  /* 0x00000654c7a27816 */ /* 0x002fc400000000b2 */
[----:B------:R-:W-:Y:S01]  /*43e0*/  QGMMA.64x128x32.F32.E4M3.E4M3 R24, R164, gdesc[UR12], R24, gsb0 ;  /* 0x01e0000ca4187df3 */ /* 0x000fe20008000818 */
[----:B------:R-:W-:Y:S01]  /*43f0*/  UMOV UR14, UR8 ;  /* 0x00000008000e7c82 */ /* 0x000fe20008000000 */
[----:B------:R-:W-:Y:S01]  /*4400*/  UMOV UR15, 0x40000040 ;  /* 0x40000040000f7882 */ /* 0x000fe20000000000 */
[----:B------:R-:W-:Y:S01]  /*4410*/  PRMT R163, R205, 0x654, R180 ;  /* 0x00000654cda37816 */ /* 0x000fe200000000b4 */
[----:B------:R-:W-:Y:S02]  /*4420*/  WARPGROUP.DEPBAR.LE gsb0, 0x0 ;  /* 0x00008000000079c5 */ /* 0x000fe40000010000 */
[----:B------:R-:W-:-:S06]  /*4430*/  WARPGROUP.ARRIVE ;  /* 0x00000000000079c5 */ /* 0x000fcc0000000000 */
[----:B------:R-:W-:Y:S03]  /*4440*/  QGMMA.64x128x32.F32.E4M3.E4M3 R88, R156, gdesc[UR12], R88, gsb0 ;  /* 0x01e0000c9c587df3 */ /* 0x000fe60008000858 */
[----:B------:R-:W-:Y:S02]  /*4450*/  WARPGROUP.DEPBAR.LE gsb0, 0x0 ;  /* 0x00008000000079c5 */ /* 0x000fe40000010000 */
[----:B------:R-:W-:-:S07]  /*4460*/  WARPGROUP.ARRIVE ;  /* 0x00000000000079c5 */ /* 0x000fce0000000000 */
        /* <DEDUP_REMOVED lines=48> */
[----:B------:R-:W-:Y:S02]  /*4770*/  PRMT R164, R191, 0x7054, R164 ;  /* 0x00007054bfa47816 */ /* 0x000fe400000000a4 */
[----:B------:R-:W-:Y:S02]  /*4780*/  PRMT R166, R197, 0x7054, R166 ;  /* 0x00007054c5a67816 */ /* 0x000fe400000000a6 */
[----:B0-----:R-:W-:Y:S02]  /*4790*/  PRMT R152, R155, 0x654, R20 ;  /* 0x000006549b987816 */ /* 0x001fe40000000014 */
[----:B------:R-:W-:Y:S02]  /*47a0*/  PRMT R153, R154, 0x654, R159 ;  /* 0x000006549a997816 */ /* 0x000fe4000000009f */
[----:B-1----:R-:W-:-:S02]  /*47b0*/  PRMT R154, R165, 0x654, R156 ;  /* 0x00000654a59a7816 */ /* 0x002fc4000000009c */
[----:B--2---:R-:W-:Y:S02]  /*47c0*/  PRMT R155, R175, 0x654, R158 ;  /* 0x00000654af9b7816 */ /* 0x004fe4000000009e */
[----:B------:R-:W-:Y:S02]  /*47d0*/  PRMT R156, R181, 0x654, R160 ;  /* 0x00000654b59c7816 */ /* 0x000fe400000000a0 */
[----:B---3--:R-:W-:Y:S02]  /*47e0*/  PRMT R157, R187, 0x654, R162 ;  /* 0x00000654bb9d7816 */ /* 0x008fe400000000a2 */
[----:B------:R-:W-:Y:S02]  /*47f0*/  PRMT R158, R193, 0x654, R164 ;  /* 0x00000654c19e7816 */ /* 0x000fe400000000a4 */
[----:B----4-:R-:W-:Y:S01]  /*4800*/  PRMT R159, R199, 0x654, R166 ;  /* 0x00000654c79f7816 */ /* 0x010fe200000000a6 */
[----:B------:R-:W-:Y:S06]  /*4810*/  @!P0 BRA `(.L_x_32) ;  /* 0x0000000000048947 */ /* 0x000fec0003800000 */
[----:B------:R-:W-:Y:S01]  /*4820*/  BPT.TRAP 0x1 ;  /* 0x000000040000795c */ /* 0x000fe20000300000 */
.L_x_32:
[----:B------:R-:W-:Y:S01]  /*4830*/  UISETP.GT.U32.AND UP0, UPT, UR40, 0x1, UPT ;  /* 0x000000012800788c */ /* 0x000fe2000bf04070 */
[----:B------:R-:W-:-:S04]  /*4840*/  IMAD.U32 R21, RZ, RZ, UR5 ;  /* 0x00000005ff157e24 */ /* 0x000fc8000f8e00ff */
[----:B------:R-:W-:Y:S01]  /*4850*/  IMAD R20, R21, 0x8, R0 ;  /* 0x0000000815147824 */ /* 0x000fe200078e0200 */
[----:B------:R-:W-:-:S03]  /*4860*/  PLOP3.LUT P2, PT, PT, PT, UP0, 0x80, 0x0 ;  /* 0x000000000000781c */ /* 0x000fc60003f4f008 */
[----:B------:R-:W-:-:S05]  /*4870*/  VIADD R20, R20, 0x20 ;  /* 0x0000002014147836 */ /* 0x000fca0000000000 */
[----:B------:R-:W-:-:S04]  /*4880*/  PRMT R20, RZ, 0x654, R20 ;  /* 0x00000654ff147816 */ /* 0x000fc80000000014 */
[----:B------:R0:W-:Y:S01]  /*4890*/  SYNCS.ARRIVE.TRANS64.RED.A1T0 RZ, [R20+URZ], RZ ;  /* 0x000000ff14ff79a7 */ /* 0x0001e2000810043f */
[----:B------:R-:W-:Y:S05]  /*48a0*/  @P2 BRA `(.L_x_33) ;  /* 0x0000000000042947 */ /* 0x000fea0003800000 */
[----:B------:R-:W-:Y:S01]  /*48b0*/  BPT.TRAP 0x1 ;  /* 0x000000040000795c */ /* 0x000fe20000300000 */
.L_x_33:
[----:B------:R-:W-:Y:S01]  /*48c0*/  UIADD3 UR8, UR10, 0x4, URZ ;  /* 0x000000040a087890 */ /* 0x000fe2000fffe03f */
[----:B------:R-:W-:Y:S01]  /*48d0*/  WARPGROUP.ARRIVE ;  /* 0x00000000000079c5 */ /* 0x000fe20000000000 */
[----:B------:R-:W-:Y:S01]  /*48e0*/  UMOV UR15, 0x40000040 ;  /* 0x40000040000f7882 */ /* 0x000fe20000000000 */
[----:B------:R-:W-:-:S04]  /*48f0*/  UIADD3 UR5, UR5, 0x1, URZ ;  /* 0x0000000105057890 */ /* 0x000fc8000fffe03f */
[----:B------:R-:W-:Y:S01]  /*4900*/  UMOV UR14, UR8 ;  /* 0x00000008000e7c82 */ /* 0x000fe20008000000 */
[----:B------:R-:W-:Y:S01]  /*4910*/  UISETP.NE.AND UP0, UPT, UR5, 0x4, UPT ;  /* 0x000000040500788c */ /* 0x000fe2000bf05270 */
[----:B------:R-:W-:Y:S03]  /*4920*/  QGMMA.64x128x32.F32.E4M3.E4M3 R88, R152, gdesc[UR12], R88, gsb0 ;  /* 0x01e0000c98587df3 */ /* 0x000fe60008000858 */
[----:B------:R-:W-:Y:S01]  /*4930*/  USEL UR5, UR5, URZ, UP0 ;  /* 0x0000003f05057287 */ /* 0x000fe20008000000 */
[----:B------:R-:W-:Y:S02]  /*4940*/  WARPGROUP.DEPBAR.LE gsb0, 0x0 ;  /* 0x00008000000079c5 */ /* 0x000fe40000010000 */
[----:B------:R-:W-:-:S06]  /*4950*/  WARPGROUP.ARRIVE ;  /* 0x00000000000079c5 */ /* 0x000fcc0000000000 */
[----:B------:R-:W-:Y:S03]  /*4960*/  QGMMA.64x128x32.F32.E4M3.E4M3 R24, R156, gdesc[UR12], R24, gsb0 ;  /* 0x01e0000c9c187df3 */ /* 0x000fe60008000818 */
[----:B------:R-:W-:Y:S02]  /*4970*/  WARPGROUP.DEPBAR.LE gsb0, 0x0 ;  /* 0x00008000000079c5 */ /* 0x000fe40000010000 */
[----:B------:R-:W-:Y:S04]  /*4980*/  LDS.U8 R152, [R13+0x3808] ;  /* 0x003808000d987984 */ /* 0x000fe80000000000 */
[----:B------:R-:W1:Y:S04]  /*4990*/  LDS.U8 R155, [R15+0x3808] ;  /* 0x003808000f9b7984 */ /* 0x000e680000000000 */
[----:B------:R-:W-:Y:S04]  /*49a0*/  LDS.U8 R156, [R13+0x4000] ;  /* 0x004000000d9c7984 */ /* 0x000fe80000000000 */
[----:B------:R-:W-:Y:S04]  /*49b0*/  LDS.U8 R158, [R13+0x4008] ;  /* 0x004008000d9e7984 */ /* 0x000fe80000000000 */
[----:B------:R-:W2:Y:S04]  /*49c0*/  LDS.U8 R159, [R15+0x4000] ;  /* 0x004000000f9f7984 */ /* 0x000ea80000000000 */
[----:B------:R-:W3:Y:S04]  /*49d0*/  LDS.U8 R165, [R15+0x4008] ;  /* 0x004008000fa57984 */ /* 0x000ee80000000000 */
[----:B0-----:R-:W-:Y:S04]  /*49e0*/  LDS.U8 R20, [R13+0x3800] ;  /* 0x003800000d147984 */ /* 0x001fe80000000000 */
[----:B------:R-:W0:Y:S04]  /*49f0*/  LDS.U8 R21, [R15+0x3800] ;  /* 0x003800000f157984 */ /* 0x000e280000000000 */
[----:B------:R-:W-:Y:S04]  /*4a00*/  LDS.U8 R160, [R13+0x7800] ;  /* 0x007800000da07984 */ /* 0x000fe80000000000 */
[----:B------:R-:W-:Y:S04]  /*4a10*/  LDS.U8 R162, [R13+0x7808] ;  /* 0x007808000da27984 */ /* 0x000fe80000000000 */
[----:B------:R-:W-:Y:S04]  /*4a20*/  LDS.U8 R164, [R13+0x8000] ;  /* 0x008000000da47984 */ /* 0x000fe80000000000 */
[----:B------:R-:W-:Y:S01]  /*4a30*/  LDS.U8 R166, [R13+0x8008] ;  /* 0x008008000da67984 */ /* 0x000fe20000000000 */
[----:B-1----:R-:W-:-:S03]  /*4a40*/  PRMT R152, R155, 0x7604, R152 ;  /* 0x000076049b987816 */ /* 0x002fc60000000098 */
[----:B------:R-:W1:Y:S04]  /*4a50*/  LDS.U8 R175, [R15+0x7800] ;  /* 0x007800000faf7984 */ /* 0x000e680000000000 */
[----:B------:R-:W4:Y:S04]  /*4a60*/  LDS.U8 R181, [R15+0x7808] ;  /* 0x007808000fb57984 */ /* 0x000f280000000000 */
[----:B------:R-:W4:Y:S01]  /*4a70*/  LDS.U8 R187, [R15+0x8000] ;  /* 0x008000000fbb7984 */ /* 0x000f220000000000 */
[----:B--2---:R-:W-:-:S03]  /*4a80*/  PRMT R156, R159, 0x7604, R156 ;  /* 0x000076049f9c7816 */ /* 0x004fc6000000009c */
[----:B------:R-:W2:Y:S01]  /*4a90*/  LDS.U8 R193, [R15+0x8008] ;  /* 0x008008000fc17984 */ /* 0x000ea20000000000 */
[----:B---3--:R-:W-:-:S03]  /*4aa0*/  PRMT R158, R165, 0x7604, R158 ;  /* 0x00007604a59e7816 */ /* 0x008fc6000000009e */
[----:B------:R-:W3:Y:S04]  /*4ab0*/  LDS.U8 R157, [R10+0x3808] ;  /* 0x003808000a9d7984 */ /* 0x000ee80000000000 */
[----:B------:R-:W3:Y:S01]  /*4ac0*/  LDS.U8 R161, [R10+0x4000] ;  /* 0x004000000aa17984 */ /* 0x000ee20000000000 */
[----:B0-----:R-:W-:-:S03]  /*4ad0*/  PRMT R20, R21, 0x7604, R20 ;  /* 0x0000760415147816 */ /* 0x001fc60000000014 */
[----:B------:R-:W0:Y:S04]  /*4ae0*/  LDS.U8 R167, [R10+0x4008] ;  /* 0x004008000aa77984 */ /* 0x000e280000000000 */
[----:B------:R-:W0:Y:S04]  /*4af0*/  LDS.U8 R153, [R10+0x3800] ;  /* 0x003800000a997984 */ /* 0x000e280000000000 */
[----:B------:R-:W0:Y:S04]  /*4b00*/  LDS.U8 R177, [R10+0x7800] ;  /* 0x007800000ab17984 */ /* 0x000e280000000000 */
[----:B------:R-:W0:Y:S04]  /*4b10*/  LDS.U8 R183, [R10+0x7808] ;  /* 0x007808000ab77984 */ /* 0x000e280000000000 */
[----:B------:R-:W0:Y:S01]  /*4b20*/  LDS.U8 R189, [R10+0x8000] ;  /* 0x008000000abd7984 */ /* 0x000e220000000000 */
[----:B-1----:R-:W-:-:S03]  /*4b30*/  PRMT R160, R175, 0x7604, R160 ;  /* 0x00007604afa07816 */ /* 0x002fc600000000a0 */
[----:B------:R-:W1:Y:S01]  /*4b40*/  LDS.U8 R195, [R10+0x8008] ;  /* 0x008008000ac37984 */ /* 0x000e620000000000 */
[----:B----4-:R-:W-:-:S03]  /*4b50*/  PRMT R162, R181, 0x7604, R162 ;  /* 0x00007604b5a27816 */ /* 0x010fc600000000a2 */
[----:B------:R-:W4:Y:S01]  /*4b60*/  LDS.U8 R154, [R19+0x3808] ;  /* 0x00380800139a7984 */ /* 0x000f220000000000 */
[----:B------:R-:W-:-:S03]  /*4b70*/  PRMT R164, R187, 0x7604, R164 ;  /* 0x00007604bba47816 */ /* 0x000fc600000000a4 */
[----:B------:R-:W4:Y:S01]  /*4b80*/  LDS.U8 R163, [R19+0x4000] ;  /* 0x0040000013a37984 */ /* 0x000f220000000000 */
[----:B--2---:R-:W-:-:S03]  /*4b90*/  PRMT R166, R193, 0x7604, R166 ;  /* 0x00007604c1a67816 */ /* 0x004fc600000000a6 */
[----:B------:R-:W2:Y:S01]  /*4ba0*/  LDS.U8 R173, [R19+0x4008] ;  /* 0x0040080013ad7984 */ /* 0x000ea20000000000 */
[----:B---3--:R-:W-:-:S03]  /*4bb0*/  PRMT R157, R157, 0x7054, R152 ;  /* 0x000070549d9d7816 */ /* 0x008fc60000000098 */
[----:B------:R-:W3:Y:S01]  /*4bc0*/  LDS.U8 R13, [R19+0x3800] ;  /* 0x00380000130d7984 */ /* 0x000ee20000000000 */
[----:B------:R-:W-:-:S03]  /*4bd0*/  PRMT R156, R161, 0x7054, R156 ;  /* 0x00007054a19c7816 */ /* 0x000fc6000000009c */
[----:B------:R-:W3:Y:S01]  /*4be0*/  LDS.U8 R179, [R19+0x7800] ;  /* 0x0078000013b37984 */ /* 0x000ee20000000000 */
[----:B0-----:R-:W-:-:S03]  /*4bf0*/  PRMT R158, R167, 0x7054, R158 ;  /* 0x00007054a79e7816 */ /* 0x001fc6000000009e */
[----:B------:R-:W0:Y:S01]  /*4c00*/  LDS.U8 R185, [R19+0x7808] ;  /* 0x0078080013b97984 */ /* 0x000e220000000000 */
[----:B------:R-:W-:-:S03]  /*4c10*/  PRMT R20, R153, 0x7054, R20 ;  /* 0x0000705499147816 */ /* 0x000fc60000000014 */
[----:B------:R-:W0:Y:S01]  /*4c20*/  LDS.U8 R191, [R19+0x8000] ;  /* 0x0080000013bf7984 */ /* 0x000e220000000000 */
[----:B------:R-:W-:-:S03]  /*4c30*/  PRMT R160, R177, 0x7054, R160 ;  /* 0x00007054b1a07816 */ /* 0x000fc600000000a0 */
[----:B------:R-:W0:Y:S01]  /*4c40*/  LDS.U8 R15, [R19+0x8008] ;  /* 0x00800800130f7984 */ /* 0x000e220000000000 */
[----:B------:R-:W-:Y:S02]  /*4c50*/  PRMT R162, R183, 0x7054, R162 ;  /* 0x00007054b7a27816 */ /* 0x000fe400000000a2 */
[----:B------:R-:W-:Y:S02]  /*4c60*/  PRMT R164, R189, 0x7054, R164 ;  /* 0x00007054bda47816 */ /* 0x000fe400000000a4 */
[----:B-1----:R-:W-:Y:S02]  /*4c70*/  PRMT R166, R195, 0x7054, R166 ;  /* 0x00007054c3a67816 */ /* 0x002fe400000000a6 */
[----:B----4-:R-:W-:Y:S02]  /*4c80*/  PRMT R153, R154, 0x654, R157 ;  /* 0x000006549a997816 */ /* 0x010fe4000000009d */
[----:B------:R-:W-:Y:S02]  /*4c90*/  PRMT R154, R163, 0x654, R156 ;  /* 0x00000654a39a7816 */ /* 0x000fe4000000009c */
[----:B--2---:R-:W-:-:S02]  /*4ca0*/  PRMT R155, R173, 0x654, R158 ;  /* 0x00000654ad9b7816 */ /* 0x004fc4000000009e */
[----:B---3--:R-:W-:Y:S02]  /*4cb0*/  PRMT R152, R13, 0x654, R20 ;  /* 0x000006540d987816 */ /* 0x008fe40000000014 */
[----:B------:R-:W-:Y:S02]  /*4cc0*/  PRMT R156, R179, 0x654, R160 ;  /* 0x00000654b39c7816 */ /* 0x000fe400000000a0 */
[----:B0-----:R-:W-:Y:S02]  /*4cd0*/  PRMT R157, R185, 0x654, R162 ;  /* 0x00000654b99d7816 */ /* 0x001fe400000000a2 */
[----:B------:R-:W-:Y:S02]  /*4ce0*/  PRMT R158, R191, 0x654, R164 ;  /* 0x00000654bf9e7816 */ /* 0x000fe400000000a4 */
[----:B------:R-:W-:Y:S01]  /*4cf0*/  PRMT R159, R15, 0x654, R166 ;  /* 0x000006540f9f7816 */ /* 0x000fe200000000a6 */
[----:B------:R-:W-:Y:S06]  /*4d00*/  @!P0 BRA `(.L_x_34) ;  /* 0x0000000000048947 */ /* 0x000fec0003800000 */
[----:B------:R-:W-:Y:S01]  /*4d10*/  BPT.TRAP 0x1 ;  /* 0x000000040000795c */ /* 0x000fe20000300000 */
.L_x_34:
[----:B------:R-:W-:Y:S01]  /*4d20*/  IMAD.SHL.U32 R10, R3, 0x8000, RZ ;  /* 0x00008000030a7824 */ /* 0x000fe200078e00ff */
[----:B------:R-:W-:Y:S04]  /*4d30*/  BSSY B0, `(.L_x_35) ;  /* 0x0000006000007945 */ /* 0x000fe80003800000 */
[----:B------:R-:W-:-:S05]  /*4d40*/  LOP3.LUT R13, R10, R5, RZ, 0xfc, !PT ;  /* 0x000000050a0d7212 */ /* 0x000fca00078efcff */
[----:B------:R-:W-:Y:S01]  /*4d50*/  IMAD.IADD R165, R0, 0x1, R13 ;  /* 0x0000000100a57824 */ /* 0x000fe200078e020d */
[----:B------:R-:W-:Y:S06]  /*4d60*/  @P1 BRA `(.L_x_36) ;  /* 0x0000000000081947 */ /* 0x000fec0003800000 */
[----:B------:R-:W0:Y:S02]  /*4d70*/  SYNCS.PHASECHK.TRANS64.TRYWAIT P1, [R12+URZ], R11 ;  /* 0x0000000b0c0075a7 */ /* 0x000e24000802017f */
[----:B0-----:R-:W-:Y:S05]  /*4d80*/  @!P1 BRA `(.L_x_37) ;  /* 0x000000cc003c9947 */ /* 0x001fea0003800000 */
.L_x_36:
[----:B------:R-:W-:Y:S05]  /*4d90*/  BSYNC B0 ;  /* 0x0000000000007941 */ /* 0x000fea0003800000 */
.L_x_35:
[--C-:B------:R-:W-:Y:S01]  /*4da0*/  IMAD.IADD R167, R6, 0x1, R165.reuse ;  /* 0x0000000106a77824 */ /* 0x100fe200078e02a5 */
[----:B------:R-:W-:Y:S01]  /*4db0*/  LDS.U8 R13, [R165+0x808] ;  /* 0x00080800a50d7984 */ /* 0x000fe20000000000 */
[C---:B------:R-:W-:Y:S02]  /*4dc0*/  IMAD.IADD R175, R4.reuse, 0x1, R165 ;  /* 0x0000000104af7824 */ /* 0x040fe400078e02a5 */
[----:B------:R-:W-:Y:S01]  /*4dd0*/  IMAD.IADD R177, R4, 0x1, R167 ;  /* 0x0000000104b17824 */ /* 0x000fe200078e02a7 */
[----:B------:R-:W1:Y:S04]  /*4de0*/  LDS.U8 R162, [R167+0x808] ;  /* 0x00080800a7a27984 */ /* 0x000e680000000000 */
[----:B0-----:R-:W-:Y:S04]  /*4df0*/  LDS.U8 R11, [R165+0x800] ;  /* 0x00080000a50b7984 */ /* 0x001fe80000000000 */
[----:B------:R-:W-:Y:S04]  /*4e00*/  LDS.U8 R163, [R165+0x5000] ;  /* 0x00500000a5a37984 */ /* 0x000fe80000000000 */
[----:B------:R-:W0:Y:S04]  /*4e10*/  LDS.U8 R12, [R167+0x800] ;  /* 0x00080000a70c7984 */ /* 0x000e280000000000 */
[----:B------:R-:W2:Y:S04]  /*4e20*/  LDS.U8 R194, [R167+0x5000] ;  /* 0x00500000a7c27984 */ /* 0x000ea80000000000 */
[----:B------:R-:W-:Y:S04]  /*4e30*/  LDS.U8 R15, [R165+0x1000] ;  /* 0x00100000a50f7984 */ /* 0x000fe80000000000 */
[----:B------:R-:W-:Y:S04]  /*4e40*/  LDS.U8 R19, [R165+0x1008] ;  /* 0x00100800a5137984 */ /* 0x000fe80000000000 */
[----:B------:R-:W-:Y:S04]  /*4e50*/  LDS.U8 R21, [R165+0x4800] ;  /* 0x00480000a5157984 */ /* 0x000fe80000000000 */
[----:B------:R-:W-:Y:S04]  /*4e60*/  LDS.U8 R161, [R165+0x4808] ;  /* 0x00480800a5a17984 */ /* 0x000fe80000000000 */
[----:B------:R-:W-:Y:S04]  /*4e70*/  LDS.U8 R173, [R165+0x5008] ;  /* 0x00500800a5ad7984 */ /* 0x000fe80000000000 */
[----:B------:R-:W3:Y:S01]  /*4e80*/  LDS.U8 R172, [R167+0x1000] ;  /* 0x00100000a7ac7984 */ /* 0x000ee20000000000 */
[----:B-1----:R-:W-:-:S03]  /*4e90*/  PRMT R13, R162, 0x7604, R13 ;  /* 0x00007604a20d7816 */ /* 0x002fc6000000000d */
[----:B------:R-:W1:Y:S04]  /*4ea0*/  LDS.U8 R178, [R167+0x1008] ;  /* 0x00100800a7b27984 */ /* 0x000e680000000000 */
[----:B------:R-:W4:Y:S04]  /*4eb0*/  LDS.U8 R184, [R167+0x4800] ;  /* 0x00480000a7b87984 */ /* 0x000f280000000000 */
[----:B------:R-:W4:Y:S01]  /*4ec0*/  LDS.U8 R190, [R167+0x4808] ;  /* 0x00480800a7be7984 */ /* 0x000f220000000000 */
[----:B0-----:R-:W-:Y:S01]  /*4ed0*/  PRMT R11, R12, 0x7604, R11 ;  /* 0x000076040c0b7816 */ /* 0x001fe2000000000b */
[----:B------:R-:W-:-:S02]  /*4ee0*/  IMAD.MOV.U32 R12, RZ, RZ, R9 ;  /* 0x000000ffff0c7224 */ /* 0x000fc400078e0009 */
[----:B------:R-:W0:Y:S01]  /*4ef0*/  LDS.U8 R198, [R167+0x5008] ;  /* 0x00500800a7c67984 */ /* 0x000e220000000000 */
        /* <DEDUP_REMOVED lines=9> */
[----:B-1----:R-:W-:-:S03]  /*4f90*/  PRMT R19, R178, 0x7604, R19 ;  /* 0x00007604b2137816 */ /* 0x002fc60000000013 */
[----:B------:R-:W1:Y:S01]  /*4fa0*/  LDS.U8 R200, [R175+0x5008] ;  /* 0x00500800afc87984 */ /* 0x000e620000000000 */
[----:B----4-:R-:W-:-:S03]  /*4fb0*/  PRMT R21, R184, 0x7604, R21 ;  /* 0x00007604b8157816 */ /* 0x010fc60000000015 */
[----:B------:R-:W4:Y:S01]  /*4fc0*/  LDS.U8 R166, [R177+0x808] ;  /* 0x00080800b1a67984 */ /* 0x000f220000000000 */
[----:B------:R-:W-:-:S03]  /*4fd0*/  PRMT R161, R190, 0x7604, R161 ;  /* 0x00007604bea17816 */ /* 0x000fc600000000a1 */
[----:B------:R-:W4:Y:S01]  /*4fe0*/  LDS.U8 R160, [R177+0x800] ;  /* 0x00080000b1a07984 */ /* 0x000f220000000000 */
[----:B0-----:R-:W-:-:S03]  /*4ff0*/  PRMT R173, R198, 0x7604, R173 ;  /* 0x00007604c6ad7816 */ /* 0x001fc600000000ad */
[----:B------:R-:W0:Y:S01]  /*5000*/  LDS.U8 R167, [R177+0x5000] ;  /* 0x00500000b1a77984 */ /* 0x000e220000000000 */
[----:B--2---:R-:W-:-:S03]  /*5010*/  PRMT R13, R164, 0x7054, R13 ;  /* 0x00007054a40d7816 */ /* 0x004fc6000000000d */
[----:B------:R-:W2:Y:S01]  /*5020*/  LDS.U8 R176, [R177+0x1000] ;  /* 0x00100000b1b07984 */ /* 0x000ea20000000000 */
[----:B------:R-:W-:Y:S01]  /*5030*/  PRMT R11, R20, 0x7054, R11 ;  /* 0x00007054140b7816 */ /* 0x000fe2000000000b */
[----:B------:R-:W-:Y:S02]  /*5040*/  IMAD.MOV.U32 R20, RZ, RZ, RZ ;  /* 0x000000ffff147224 */ /* 0x000fe400078e00ff */
        /* <DEDUP_REMOVED lines=9> */
[----:B-1----:R-:W-:Y:S02]  /*50e0*/  PRMT R173, R200, 0x7054, R173 ;  /* 0x00007054c8ad7816 */ /* 0x002fe400000000ad */
[----:B----4-:R-:W-:Y:S02]  /*50f0*/  PRMT R161, R166, 0x654, R13 ;  /* 0x00000654a6a17816 */ /* 0x010fe4000000000d */
[----:B------:R-:W-:Y:S02]  /*5100*/  LOP3.LUT R13, R18, 0xf, RZ, 0xc0, !PT ;  /* 0x0000000f120d7812 */ /* 0x000fe400078ec0ff */
[----:B------:R-:W-:Y:S01]  /*5110*/  PRMT R160, R160, 0x654, R11 ;  /* 0x00000654a0a07816 */ /* 0x000fe2000000000b */
[----:B------:R-:W-:Y:S01]  /*5120*/  IMAD.MOV.U32 R11, RZ, RZ, R8 ;  /* 0x000000ffff0b7224 */ /* 0x000fe200078e0008 */
[----:B0-----:R-:W-:-:S02]  /*5130*/  PRMT R166, R167, 0x654, R196 ;  /* 0x00000654a7a67816 */ /* 0x001fc400000000c4 */
[----:B--2---:R-:W-:Y:S02]  /*5140*/  PRMT R162, R176, 0x654, R15 ;  /* 0x00000654b0a27816 */ /* 0x004fe4000000000f */
[----:B------:R-:W-:Y:S02]  /*5150*/  PRMT R163, R182, 0x654, R19 ;  /* 0x00000654b6a37816 */ /* 0x000fe40000000013 */
[----:B------:R-:W-:Y:S02]  /*5160*/  PRMT R164, R188, 0x654, R21 ;  /* 0x00000654bca47816 */ /* 0x000fe40000000015 */
[----:B------:R-:W-:Y:S02]  /*5170*/  PRMT R165, R165, 0x654, R192 ;  /* 0x00000654a5a57816 */ /* 0x000fe400000000c0 */
[----:B------:R-:W-:-:S07]  /*5180*/  PRMT R167, R202, 0x654, R173 ;  /* 0x00000654caa77816 */ /* 0x000fce00000000ad */
.L_x_39:
[----:B0-----:R-:W-:Y:S01]  /*5190*/  IMAD R15, R20, 0x2, R7 ;  /* 0x00000002140f7824 */ /* 0x001fe200078e0207 */
[----:B------:R-:W-:Y:S01]  /*51a0*/  LOP3.LUT R19, R12, 0x7, RZ, 0xc0, !PT ;  /* 0x000000070c137812 */ /* 0x000fe200078ec0ff */
[----:B------:R-:W-:Y:S01]  /*51b0*/  IMAD.MOV.U32 R184, RZ, RZ, 0x240 ;  /* 0x00000240ffb87424 */ /* 0x000fe200078e00ff */
[----:B------:R-:W-:Y:S01]  /*51c0*/  UMOV UR7, 0xffffffff ;  /* 0xffffffff00077882 */ /* 0x000fe20000000000 */
[C---:B------:R-:W-:Y:S01]  /*51d0*/  VIADD R173, R15.reuse, 0xfffffffc ;  /* 0xfffffffc0fad7836 */ /* 0x040fe20000000000 */
[----:B------:R-:W-:Y:S02]  /*51e0*/  ISETP.GE.AND P1, PT, R15, 0x4, PT ;  /* 0x000000040f00780c */ /* 0x000fe40003f26270 */
[----:B------:R-:W-:Y:S02]  /*51f0*/  SHF.R.S32.HI R12, RZ, 0x3, R12 ;  /* 0x00000003ff0c7819 */ /* 0x000fe4000001140c */
[----:B------:R-:W-:-:S04]  /*5200*/  SEL R172, R19, R14, !P1 ;  /* 0x0000000e13ac7207 */ /* 0x000fc80004800000 */
[C---:B------:R-:W-:Y:S01]  /*5210*/  LOP3.LUT R19, R172.reuse, 0x1, RZ, 0xc0, !PT ;  /* 0x00000001ac137812 */ /* 0x040fe200078ec0ff */
[C---:B------:R-:W-:Y:S02]  /*5220*/  IMAD.SHL.U32 R15, R172.reuse, 0x10, RZ ;  /* 0x00000010ac0f7824 */ /* 0x040fe400078e00ff */
[C---:B------:R-:W-:Y:S02]  /*5230*/  VIADD R174, R172.reuse, 0x1 ;  /* 0x00000001acae7836 */ /* 0x040fe40000000000 */
[----:B------:R-:W-:Y:S02]  /*5240*/  @!P1 LOP3.LUT R173, R11, 0x7, RZ, 0xc0, !PT ;  /* 0x000000070bad9812 */ /* 0x000fe400078ec0ff */
[----:B------:R-:W-:Y:S01]  /*5250*/  ISETP.NE.U32.AND P1, PT, R19, 0x1, PT ;  /* 0x000000011300780c */ /* 0x000fe20003f25070 */
[----:B------:R-:W-:Y:S01]  /*5260*/  IMAD.MOV.U32 R19, RZ, RZ, 0x90 ;  /* 0x00000090ff137424 */ /* 0x000fe200078e00ff */
[----:B------:R-:W-:Y:S02]  /*5270*/  LOP3.LUT R176, R15, 0x70, RZ, 0xc0, !PT ;  /* 0x000000700fb07812 */ /* 0x000fe400078ec0ff */
[----:B------:R-:W-:-:S02]  /*5280*/  ISETP.NE.AND P3, PT, R172, R173, PT ;  /* 0x000000adac00720c */ /* 0x000fc40003f65270 */
[----:B------:R-:W-:Y:S01]  /*5290*/  SEL R15, R19, 0x70, P1 ;  /* 0x00000070130f7807 */ /* 0x000fe20000800000 */
[----:B------:R-:W-:Y:S01]  /*52a0*/  IMAD R176, R173, 0x800, R176 ;  /* 0x00000800adb07824 */ /* 0x000fe200078e02b0 */
[----:B------:R-:W-:Y:S02]  /*52b0*/  SEL R21, R174, R173, !P3 ;  /* 0x000000adae157207 */ /* 0x000fe40005800000 */
        /* <DEDUP_REMOVED lines=8> */
[----:B------:R-:W-:-:S02]  /*5340*/  IADD3 R186, R0, R175, R174 ;  /* 0x000000af00ba7210 */ /* 0x000fc40007ffe0ae */
[----:B------:R-:W-:Y:S02]  /*5350*/  SEL R174, R15, R172, !P3 ;  /* 0x000000ac0fae7207 */ /* 0x000fe40005800000 */
[----:B------:R-:W-:Y:S01]  /*5360*/  LOP3.LUT R15, R176, 0x70, RZ, 0xc0, !PT ;  /* 0x00000070b00f7812 */ /* 0x000fe200078ec0ff */
[C---:B------:R-:W-:Y:S01]  /*5370*/  VIADD R177, R186.reuse, 0x20800 ;  /* 0x00020800bab17836 */ /* 0x040fe20000000000 */
[----:B------:R-:W-:Y:S01]  /*5380*/  SEL R175, R19, 0x70, P4 ;  /* 0x0000007013af7807 */ /* 0x000fe20002000000 */
[----:B------:R-:W-:Y:S01]  /*5390*/  VIADD R176, R186, 0x20920 ;  /* 0x00020920bab07836 */ /* 0x000fe20000000000 */
[----:B------:R0:W1:Y:S01]  /*53a0*/  LDS.U8 R180, [R186+0x20c00] ;  /* 0x020c0000bab47984 */ /* 0x0000620000000000 */
[----:B------:R-:W-:Y:S01]  /*53b0*/  IMAD R178, R174, 0x800, R15 ;  /* 0x00000800aeb27824 */ /* 0x000fe200078e020f */
[----:B------:R-:W-:Y:S01]  /*53c0*/  SEL R15, R184, 0x1c0, !P2 ;  /* 0x000001c0b80f7807 */ /* 0x000fe20005000000 */
[----:B------:R-:W-:Y:S01]  /*53d0*/  @P1 VIADD R176, R177, 0xe0 ;  /* 0x000000e0b1b01836 */ /* 0x000fe20000000000 */
[----:B------:R-:W-:Y:S01]  /*53e0*/  R2P PR, R21, 0x6 ;  /* 0x0000000615007804 */ /* 0x000fe20000000000 */
[----:B------:R-:W-:-:S02]  /*53f0*/  IMAD R177, R170, R175, R13 ;  /* 0x000000afaab17224 */ /* 0x000fc400078e020d */
[----:B------:R-:W-:Y:S01]  /*5400*/  IMAD R175, R3, 0x4000, R178 ;  /* 0x0000400003af7824 */ /* 0x000fe200078e02b2 */
[----:B------:R0:W2:Y:S01]  /*5410*/  LDS.U8 R181, [R176+0x400] ;  /* 0x00040000b0b57984 */ /* 0x0000a20000000000 */
[----:B------:R-:W-:Y:S01]  /*5420*/  SEL R184, R184, 0x1c0, !P2 ;  /* 0x000001c0b8b87807 */ /* 0x000fe20005000000 */
[C---:B------:R-:W-:Y:S02]  /*5430*/  IMAD.IADD R190, R15.reuse, 0x1, R186 ;  /* 0x000000010fbe7824 */ /* 0x040fe400078e02ba */
[----:B------:R-:W-:Y:S01]  /*5440*/  IADD3 R193, R0, R175, R177 ;  /* 0x000000af00c17210 */ /* 0x000fe20007ffe0b1 */
[----:B------:R-:W-:Y:S01]  /*5450*/  IMAD.IADD R15, R15, 0x1, R176 ;  /* 0x000000010f0f7824 */ /* 0x000fe200078e02b0 */
[----:B------:R0:W3:Y:S03]  /*5460*/  LDS.U8 R175, [R186+0x20800] ;  /* 0x02080000baaf7984 */ /* 0x0000e60000000000 */
[C---:B------:R-:W-:Y:S01]  /*5470*/  VIADD R177, R193.reuse, 0x20800 ;  /* 0x00020800c1b17836 */ /* 0x040fe20000000000 */
[----:B------:R0:W4:Y:S01]  /*5480*/  LDS.U8 R178, [R190+0x20800] ;  /* 0x02080000beb27984 */ /* 0x0001220000000000 */
[----:B------:R-:W-:-:S02]  /*5490*/  VIADD R187, R193, 0x20920 ;  /* 0x00020920c1bb7836 */ /* 0x000fc40000000000 */
[----:B------:R-:W-:Y:S01]  /*54a0*/  @P1 VIADD R187, R177, 0xe0 ;  /* 0x000000e0b1bb1836 */ /* 0x000fe20000000000 */
[----:B------:R0:W0:Y:S01]  /*54b0*/  LDS.U8 R182, [R190+0x20c00] ;  /* 0x020c0000beb67984 */ /* 0x0000220000000000 */
[C---:B------:R-:W-:Y:S02]  /*54c0*/  IMAD.IADD R194, R184.reuse, 0x1, R193 ;  /* 0x00000001b8c27824 */ /* 0x040fe400078e02c1 */
        /* <DEDUP_REMOVED lines=14> */
.L_x_341:
[C---:B------:R-:W-:Y:S01]  /*55b0*/  R2P PR, R173.reuse, 0x6 ;  /* 0x00000006ad007804 */ /* 0x040fe20000000000 */
[----:B0-----:R-:W-:Y:S01]  /*55c0*/  IMAD.MOV.U32 R187, RZ, RZ, 0x120 ;  /* 0x00000120ffbb7424 */ /* 0x001fe200078e00ff */
[C---:B------:R-:W-:Y:S01]  /*55d0*/  LOP3.LUT R15, R173.reuse, 0x1, RZ, 0xc0, !PT ;  /* 0x00000001ad0f7812 */ /* 0x040fe200078ec0ff */
[----:B------:R-:W-:Y:S02]  /*55e0*/  IMAD.SHL.U32 R173, R173, 0x10, RZ ;  /* 0x00000010adad7824 */ /* 0x000fe400078e00ff */
[----:B------:R-:W-:Y:S01]  /*55f0*/  VIADD R20, R20, 0x1 ;  /* 0x0000000114147836 */ /* 0x000fe20000000000 */
[----:B------:R-:W-:Y:S02]  /*5600*/  ISETP.NE.U32.AND P3, PT, R15, 0x1, PT ;  /* 0x000000010f00780c */ /* 0x000fe40003f65070 */
[----:B------:R-:W-:Y:S02]  /*5610*/  SEL R15, R187, 0xe0, !P1 ;  /* 0x000000e0bb0f7807 */ /* 0x000fe40004800000 */
[----:B------:R-:W-:-:S02]  /*5620*/  LOP3.LUT R173, R173, 0x70, RZ, 0xc0, !PT ;  /* 0x00000070adad7812 */ /* 0x000fc400078ec0ff */
[----:B------:R-:W-:Y:S01]  /*5630*/  SEL R188, R19, 0x70, P3 ;  /* 0x0000007013bc7807 */ /* 0x000fe20001800000 */
[----:B------:R-:W-:Y:S02]  /*5640*/  IMAD R15, R170, R15, RZ ;  /* 0x0000000faa0f7224 */ /* 0x000fe400078e02ff */
[----:B------:R-:W-:Y:S01]  /*5650*/  IMAD R172, R172, 0x800, R173 ;  /* 0x00000800acac7824 */ /* 0x000fe200078e02ad */
[----:B------:R-:W-:Y:S01]  /*5660*/  LOP3.LUT R173, R174, 0x1, RZ, 0xc0, !PT ;  /* 0x00000001aead7812 */ /* 0x000fe200078ec0ff */
[----:B------:R-:W-:Y:S02]  /*5670*/  IMAD R188, R13, R188, R15 ;  /* 0x000000bc0dbc7224 */ /* 0x000fe400078e020f */
[----:B------:R-:W-:-:S05]  /*5680*/  IMAD R15, R3, 0x4000, R172 ;  /* 0x00004000030f7824 */ /* 0x000fca00078e02ac */
        /* <DEDUP_REMOVED lines=44> */
[----:B------:R-:W-:Y:S05]  /*5950*/  WARPSYNC.ALL ;  /* 0x0000000000007948 */ /* 0x000fea0003800000 */
[----:B------:R-:W-:Y:S01]  /*5960*/  UIADD3 UR8, UR10, 0x6, URZ ;  /* 0x000000060a087890 */ /* 0x000fe2000fffe03f */
[----:B------:R-:W-:Y:S01]  /*5970*/  WARPGROUP.ARRIVE ;  /* 0x00000000000079c5 */ /* 0x000fe20000000000 */
[----:B------:R-:W-:Y:S01]  /*5980*/  UMOV UR11, 0x40000040 ;  /* 0x40000040000b7882 */ /* 0x000fe20000000000 */
[----:B------:R-:W-:Y:S01]  /*5990*/  UISETP.GT.AND UP0, UPT, UR6, 0x2, UPT ;  /* 0x000000020600788c */ /* 0x000fe2000bf04270 */
[----:B------:R-:W-:Y:S01]  /*59a0*/  R2UR UR7, R3 ;  /* 0x00000000030772ca */ /* 0x000fe200000e0000 */
[----:B------:R-:W-:-:S02]  /*59b0*/  UIADD3 UR6, UR6, -0x1, URZ ;  /* 0xffffffff06067890 */ /* 0x000fc4000fffe03f */
[----:B------:R-:W-:Y:S02]  /*59c0*/  UMOV UR10, UR8 ;  /* 0x00000008000a7c82 */ /* 0x000fe40008000000 */
[----:B------:R-:W-:Y:S01]  /*59d0*/  QGMMA.64x128x32.F32.E4M3.E4M3 R88, R152, gdesc[UR8], R88, gsb0 ;  /* 0x01e0000898587df3 */ /* 0x000fe20008000858 */
[----:B------:R-:W-:Y:S02]  /*59e0*/  PLOP3.LUT P1, PT, PT, PT, UP0, 0x80, 0x0 ;  /* 0x000000000000781c */ /* 0x000fe40003f2f008 */
[----:B------:R-:W-:Y:S02]  /*59f0*/  WARPGROUP.DEPBAR.LE gsb0, 0x0 ;  /* 0x00008000000079c5 */ /* 0x000fe40000010000 */
[----:B------:R-:W-:-:S07]  /*5a00*/  WARPGROUP.ARRIVE ;  /* 0x00000000000079c5 */ /* 0x000fce0000000000 */
[----:B------:R-:W-:Y:S03]  /*5a10*/  QGMMA.64x128x32.F32.E4M3.E4M3 R24, R156, gdesc[UR8], R24, gsb0 ;  /* 0x01e000089c187df3 */ /* 0x000fe60008000818 */
[----:B------:R-:W-:Y:S02]  /*5a20*/  WARPGROUP.DEPBAR.LE gsb0, 0x0 ;  /* 0x00008000000079c5 */ /* 0x000fe40000010000 */
[----:B------:R-:W-:Y:S05]  /*5a30*/  @P1 BRA `(.L_x_40) ;  /* 0xffffffe000f81947 */ /* 0x000fea000383ffff */
.L_x_30:
[----:B------:R-:W-:Y:S01]  /*5a40*/  IADD3 R7, R0, R10, R5 ;  /* 0x0000000a00077210 */ /* 0x000fe20007ffe005 */
[----:B------:R-:W-:Y:S01]  /*5a50*/  IMAD.MOV.U32 R9, RZ, RZ, 0x40000040 ;  /* 0x40000040ff097424 */ /* 0x000fe200078e00ff */
[----:B------:R-:W-:-:S03]  /*5a60*/  LEA R8, R3, UR4, 0xa ;  /* 0x0000000403087c11 */ /* 0x000fc6000f8e50ff */
[--C-:B------:R-:W-:Y:S01]  /*5a70*/  IMAD.IADD R3, R6, 0x1, R7.reuse ;  /* 0x0000000106037824 */ /* 0x100fe200078e0207 */
[----:B------:R-:W-:Y:S01]  /*5a80*/  LDS.U8 R5, [R7+0x1800] ;  /* 0x0018000007057984 */ /* 0x000fe20000000000 */
[----:B------:R-:W-:Y:S01]  /*5a90*/  IMAD.IADD R6, R4, 0x1, R7 ;  /* 0x0000000104067824 */ /* 0x000fe200078e0207 */
[----:B------:R-:W-:Y:S01]  /*5aa0*/  R2UR UR6, R8 ;  /* 0x00000000080672ca */ /* 0x000fe200000e0000 */
[----:B------:R-:W-:Y:S01]  /*5ab0*/  IMAD.IADD R10, R4, 0x1, R3 ;  /* 0x00000001040a7824 */ /* 0x000fe200078e0203 */
[----:B------:R-:W-:Y:S01]  /*5ac0*/  LDS.U8 R13, [R7+0x1808] ;  /* 0x00180800070d7984 */ /* 0x000fe20000000000 */
[C---:B------:R-:W-:Y:S01]  /*5ad0*/  R2UR UR7, R9.reuse ;  /* 0x00000000090772ca */ /* 0x040fe200000e0000 */
[C---:B------:R-:W-:Y:S01]  /*5ae0*/  VIADD R4, R8.reuse, 0x2 ;  /* 0x0000000208047836 */ /* 0x040fe20000000000 */
[----:B------:R-:W-:Y:S01]  /*5af0*/  R2UR UR10, R8 ;  /* 0x00000000080a72ca */ /* 0x000fe200000e0000 */
[----:B0-----:R-:W-:Y:S01]  /*5b00*/  LDS.U8 R15, [R7+0x2000] ;  /* 0x00200000070f7984 */ /* 0x001fe20000000000 */
[----:B------:R-:W-:-:S03]  /*5b10*/  R2UR UR11, R9 ;  /* 0x00000000090b72ca */ /* 0x000fc600000e0000 */
[----:B------:R-:W-:Y:S04]  /*5b20*/  LDS.U8 R19, [R7+0x2008] ;  /* 0x0020080007137984 */ /* 0x000fe80000000000 */
[----:B------:R-:W-:Y:S04]  /*5b30*/  LDS.U8 R21, [R7+0x5800] ;  /* 0x0058000007157984 */ /* 0x000fe80000000000 */
[----:B------:R-:W-:Y:S04]  /*5b40*/  LDS.U8 R157, [R7+0x5808] ;  /* 0x00580800079d7984 */ /* 0x000fe80000000000 */
[----:B------:R-:W-:Y:S04]  /*5b50*/  LDS.U8 R159, [R7+0x6000] ;  /* 0x00600000079f7984 */ /* 0x000fe80000000000 */
[----:B------:R-:W-:Y:S04]  /*5b60*/  LDS.U8 R173, [R7+0x6008] ;  /* 0x0060080007ad7984 */ /* 0x000fe80000000000 */
[----:B------:R-:W0:Y:S04]  /*5b70*/  LDS.U8 R12, [R3+0x1800] ;  /* 0x00180000030c7984 */ /* 0x000e280000000000 */
[----:B------:R-:W1:Y:S04]  /*5b80*/  LDS.U8 R11, [R6+0x1800] ;  /* 0x00180000060b7984 */ /* 0x000e680000000000 */
[----:B------:R-:W2:Y:S04]  /*5b90*/  LDS.U8 R14, [R3+0x1808] ;  /* 0x00180800030e7984 */ /* 0x000ea80000000000 */
[----:B------:R-:W3:Y:S04]  /*5ba0*/  LDS.U8 R20, [R6+0x1808] ;  /* 0x0018080006147984 */ /* 0x000ee80000000000 */
[----:B------:R-:W4:Y:S04]  /*5bb0*/  LDS.U8 R156, [R3+0x2000] ;  /* 0x00200000039c7984 */ /* 0x000f280000000000 */
[----:B------:R-:W4:Y:S04]  /*5bc0*/  LDS.U8 R158, [R6+0x2000] ;  /* 0x00200000069e7984 */ /* 0x000f280000000000 */
[----:B------:R-:W4:Y:S04]  /*5bd0*/  LDS.U8 R174, [R3+0x2008] ;  /* 0x0020080003ae7984 */ /* 0x000f280000000000 */
[----:B------:R-:W4:Y:S04]  /*5be0*/  LDS.U8 R176, [R6+0x2008] ;  /* 0x0020080006b07984 */ /* 0x000f280000000000 */
[----:B------:R-:W4:Y:S04]  /*5bf0*/  LDS.U8 R180, [R3+0x5800] ;  /* 0x0058000003b47984 */ /* 0x000f280000000000 */
[----:B------:R-:W4:Y:S04]  /*5c00*/  LDS.U8 R182, [R6+0x5800] ;  /* 0x0058000006b67984 */ /* 0x000f280000000000 */
[----:B------:R-:W4:Y:S01]  /*5c10*/  LDS.U8 R186, [R3+0x5808] ;  /* 0x0058080003ba7984 */ /* 0x000f220000000000 */
[----:B0-----:R-:W-:Y:S01]  /*5c20*/  PRMT R12, R12, 0x7604, R5 ;  /* 0x000076040c0c7816 */ /* 0x001fe20000000005 */
[----:B------:R-:W-:-:S02]  /*5c30*/  IMAD.MOV.U32 R5, RZ, RZ, 0x40000040 ;  /* 0x40000040ff057424 */ /* 0x000fc400078e00ff */
[----:B------:R-:W-:Y:S01]  /*5c40*/  LDS.U8 R188, [R6+0x5808] ;  /* 0x0058080006bc7984 */ /* 0x000fe20000000000 */
[----:B-1----:R-:W-:-:S03]  /*5c50*/  PRMT R11, R11, 0x7054, R12 ;  /* 0x000070540b0b7816 */ /* 0x002fc6000000000c */
[----:B------:R-:W0:Y:S01]  /*5c60*/  LDS.U8 R192, [R3+0x6000] ;  /* 0x0060000003c07984 */ /* 0x000e220000000000 */
[----:B--2---:R-:W-:-:S03]  /*5c70*/  PRMT R13, R14, 0x7604, R13 ;  /* 0x000076040e0d7816 */ /* 0x004fc6000000000d */
[----:B------:R-:W-:Y:S01]  /*5c80*/  LDS.U8 R194, [R6+0x6000] ;  /* 0x0060000006c27984 */ /* 0x000fe20000000000 */
[----:B---3--:R-:W-:-:S03]  /*5c90*/  PRMT R13, R20, 0x7054, R13 ;  /* 0x00007054140d7816 */ /* 0x008fc6000000000d */
[----:B------:R-:W1:Y:S01]  /*5ca0*/  LDS.U8 R196, [R3+0x6008] ;  /* 0x0060080003c47984 */ /* 0x000e620000000000 */
[----:B----4-:R-:W-:-:S03]  /*5cb0*/  PRMT R15, R156, 0x7604, R15 ;  /* 0x000076049c0f7816 */ /* 0x010fc6000000000f */
[----:B------:R-:W-:Y:S01]  /*5cc0*/  LDS.U8 R198, [R6+0x6008] ;  /* 0x0060080006c67984 */ /* 0x000fe20000000000 */
[----:B------:R-:W-:-:S03]  /*5cd0*/  PRMT R15, R158, 0x7054, R15 ;  /* 0x000070549e0f7816 */ /* 0x000fc6000000000f */
[----:B------:R-:W2:Y:S01]  /*5ce0*/  LDS.U8 R152, [R10+0x1800] ;  /* 0x001800000a987984 */ /* 0x000ea20000000000 */
[----:B------:R-:W-:-:S03]  /*5cf0*/  PRMT R19, R174, 0x7604, R19 ;  /* 0x00007604ae137816 */ /* 0x000fc60000000013 */
[----:B------:R-:W3:Y:S01]  /*5d00*/  LDS.U8 R154, [R10+0x1808] ;  /* 0x001808000a9a7984 */ /* 0x000ee20000000000 */
[----:B------:R-:W-:-:S03]  /*5d10*/  PRMT R19, R176, 0x7054, R19 ;  /* 0x00007054b0137816 */ /* 0x000fc60000000013 */
[----:B------:R-:W4:Y:S01]  /*5d20*/  LDS.U8 R172, [R10+0x2000] ;  /* 0x002000000aac7984 */ /* 0x000f220000000000 */
[----:B------:R-:W-:-:S03]  /*5d30*/  PRMT R21, R180, 0x7604, R21 ;  /* 0x00007604b4157816 */ /* 0x000fc60000000015 */
[----:B------:R-:W4:Y:S01]  /*5d40*/  LDS.U8 R178, [R10+0x2008] ;  /* 0x002008000ab27984 */ /* 0x000f220000000000 */
[----:B------:R-:W-:-:S03]  /*5d50*/  PRMT R21, R182, 0x7054, R21 ;  /* 0x00007054b6157816 */ /* 0x000fc60000000015 */
[----:B------:R-:W4:Y:S01]  /*5d60*/  LDS.U8 R184, [R10+0x5800] ;  /* 0x005800000ab87984 */ /* 0x000f220000000000 */
[----:B------:R-:W-:-:S03]  /*5d70*/  PRMT R157, R186, 0x7604, R157 ;  /* 0x00007604ba9d7816 */ /* 0x000fc6000000009d */
[----:B------:R-:W4:Y:S04]  /*5d80*/  LDS.U8 R190, [R10+0x5808] ;  /* 0x005808000abe7984 */ /* 0x000f280000000000 */
[----:B------:R-:W4:Y:S01]  /*5d90*/  LDS.U8 R171, [R10+0x6000] ;  /* 0x006000000aab7984 */ /* 0x000f220000000000 */
[----:B0-----:R-:W-:-:S03]  /*5da0*/  PRMT R159, R192, 0x7604, R159 ;  /* 0x00007604c09f7816 */ /* 0x001fc6000000009f */
[----:B------:R-:W0:Y:S01]  /*5db0*/  LDS.U8 R200, [R10+0x6008] ;  /* 0x006008000ac87984 */ /* 0x000e220000000000 */
[----:B------:R-:W-:Y:S01]  /*5dc0*/  @!PT LDS RZ, [RZ] ;  /* 0x00000000fffff984 */ /* 0x000fe20000000800 */
[----:B------:R-:W-:Y:S01]  /*5dd0*/  @!PT LDS RZ, [RZ] ;  /* 0x00000000fffff984 */ /* 0x000fe20000000800 */
[----:B------:R-:W-:Y:S01]  /*5de0*/  @!PT LDS RZ, [RZ] ;  /* 0x00000000fffff984 */ /* 0x000fe20000000800 */
[----:B------:R-:W-:Y:S01]  /*5df0*/  @!PT LDS RZ, [RZ] ;  /* 0x00000000fffff984 */ /* 0x000fe20000000800 */
[----:B------:R1:W-:Y:S06]  /*5e00*/  MEMBAR.ALL.CTA ;  /* 0x0000000000007992 */ /* 0x0003ec0000008000 */
[----:B-1----:R-:W1:Y:S01]  /*5e10*/  FENCE.VIEW.ASYNC.S ;  /* 0x00000000000073c6 */ /* 0x002e620000000000 */
[----:B------:R-:W-:Y:S02]  /*5e20*/  PRMT R173, R196, 0x7604, R173 ;  /* 0x00007604c4ad7816 */ /* 0x000fe400000000ad */
[----:B--2---:R-:W-:-:S02]  /*5e30*/  PRMT R152, R152, 0x654, R11 ;  /* 0x0000065498987816 */ /* 0x004fc4000000000b */
[----:B---3--:R-:W-:Y:S02]  /*5e40*/  PRMT R153, R154, 0x654, R13 ;  /* 0x000006549a997816 */ /* 0x008fe4000000000d */
[----:B----4-:R-:W-:Y:S02]  /*5e50*/  PRMT R154, R172, 0x654, R15 ;  /* 0x00000654ac9a7816 */ /* 0x010fe4000000000f */
[----:B------:R-:W-:Y:S01]  /*5e60*/  PRMT R155, R178, 0x654, R19 ;  /* 0x00000654b29b7816 */ /* 0x000fe20000000013 */
[----:B-1----:R-:W-:Y:S06]  /*5e70*/  BAR.SYNC.DEFER_BLOCKING 0x2, 0x100 ;  /* 0x0084000000007b1d */ /* 0x002fec0000010000 */
[----:B------:R-:W-:-:S06]  /*5e80*/  WARPGROUP.ARRIVE ;  /* 0x00000000000079c5 */ /* 0x000fcc0000000000 */
[----:B------:R-:W-:Y:S01]  /*5e90*/  QGMMA.64x128x32.F32.E4M3.E4M3 R88, R160, gdesc[UR4], R88, gsb0 ;  /* 0x01e00004a0587df3 */ /* 0x000fe20008000858 */
[----:B------:R-:W-:Y:S02]  /*5ea0*/  R2UR UR6, R4 ;  /* 0x00000000040672ca */ /* 0x000fe400000e0000 */
[----:B------:R-:W-:Y:S01]  /*5eb0*/  R2UR UR7, R5 ;  /* 0x00000000050772ca */ /* 0x000fe200000e0000 */
[----:B------:R-:W-:Y:S02]  /*5ec0*/  WARPGROUP.DEPBAR.LE gsb0, 0x0 ;  /* 0x00008000000079c5 */ /* 0x000fe40000010000 */
[----:B------:R-:W-:-:S06]  /*5ed0*/  WARPGROUP.ARRIVE ;  /* 0x00000000000079c5 */ /* 0x000fcc0000000000 */
[----:B------:R-:W-:Y:S01]  /*5ee0*/  QGMMA.64x128x32.F32.E4M3.E4M3 R24, R164, gdesc[UR8], R24, gsb0 ;  /* 0x01e00008a4187df3 */ /* 0x000fe20008000818 */
[----:B------:R-:W-:Y:S02]  /*5ef0*/  R2UR UR10, R4 ;  /* 0x00000000040a72ca */ /* 0x000fe400000e0000 */
[----:B------:R-:W-:Y:S01]  /*5f00*/  R2UR UR11, R5 ;  /* 0x00000000050b72ca */ /* 0x000fe200000e0000 */
[----:B------:R-:W-:Y:S02]  /*5f10*/  WARPGROUP.DEPBAR.LE gsb0, 0x0 ;  /* 0x00008000000079c5 */ /* 0x000fe40000010000 */
[----:B------:R-:W-:-:S06]  /*5f20*/  WARPGROUP.ARRIVE ;  /* 0x00000000000079c5 */ /* 0x000fcc0000000000 */
[----:B------:R-:W-:Y:S03]  /*5f30*/  QGMMA.64x128x32.F32.E4M3.E4M3 R88, R152, gdesc[UR4], R88, gsb0 ;  /* 0x01e0000498587df3 */ /* 0x000fe60008000858 */
[----:B------:R-:W-:Y:S02]  /*5f40*/  WARPGROUP.DEPBAR.LE gsb0, 0x0 ;  /* 0x00008000000079c5 */ /* 0x000fe40000010000 */
[----:B------:R-:W-:Y:S02]  /*5f50*/  PRMT R153, R188, 0x7054, R157 ;  /* 0x00007054bc997816 */ /* 0x000fe4000000009d */
[----:B------:R-:W-:Y:S02]  /*5f60*/  PRMT R154, R194, 0x7054, R159 ;  /* 0x00007054c29a7816 */ /* 0x000fe4000000009f */
[----:B------:R-:W-:Y:S02]  /*5f70*/  PRMT R155, R198, 0x7054, R173 ;  /* 0x00007054c69b7816 */ /* 0x000fe400000000ad */
[----:B------:R-:W-:-:S02]  /*5f80*/  PRMT R152, R184, 0x654, R21 ;  /* 0x00000654b8987816 */ /* 0x000fc40000000015 */
[----:B------:R-:W-:Y:S02]  /*5f90*/  PRMT R153, R190, 0x654, R153 ;  /* 0x00000654be997816 */ /* 0x000fe40000000099 */
[----:B------:R-:W-:Y:S02]  /*5fa0*/  PRMT R154, R171, 0x654, R154 ;  /* 0x00000654ab9a7816 */ /* 0x000fe4000000009a */
[----:B0-----:R-:W-:-:S04]  /*5fb0*/  PRMT R155, R200, 0x654, R155 ;  /* 0x00000654c89b7816 */ /* 0x001fc8000000009b */
        /* <DEDUP_REMOVED lines=61> */
.L_x_41:
        /* <DEDUP_REMOVED lines=9> */
.L_x_42:
[C---:B0-----:R-:W-:Y:S01]  /*6420*/  VIADD R4, R8.reuse, 0x4 ;  /* 0x0000000408047836 */ /* 0x041fe20000000000 */
[----:B------:R-:W-:Y:S01]  /*6430*/  WARPGROUP.ARRIVE ;  /* 0x00000000000079c5 */ /* 0x000fe20000000000 */
[----:B------:R-:W-:Y:S02]  /*6440*/  IMAD.MOV.U32 R5, RZ, RZ, 0x40000040 ;  /* 0x40000040ff057424 */ /* 0x000fe400078e00ff */
[----:B------:R-:W-:Y:S01]  /*6450*/  VIADD R8, R8, 0x6 ;  /* 0x0000000608087836 */ /* 0x000fe20000000000 */
[C---:B------:R-:W-:Y:S01]  /*6460*/  R2UR UR6, R4.reuse ;  /* 0x00000000040672ca */ /* 0x040fe200000e0000 */
[----:B------:R-:W-:Y:S01]  /*6470*/  IMAD.MOV.U32 R9, RZ, RZ, 0x40000040 ;  /* 0x40000040ff097424 */ /* 0x000fe200078e00ff */
[C---:B------:R-:W-:Y:S02]  /*6480*/  R2UR UR7, R5.reuse ;  /* 0x00000000050772ca */ /* 0x040fe400000e0000 */
[----:B------:R-:W-:Y:S02]  /*6490*/  R2UR UR10, R4 ;  /* 0x00000000040a72ca */ /* 0x000fe400000e0000 */
[----:B------:R-:W-:-:S09]  /*64a0*/  R2UR UR11, R5 ;  /* 0x00000000050b72ca */ /* 0x000fd200000e0000 */
        /* <DEDUP_REMOVED lines=71> */
.L_x_25:
[----:B------:R-:W-:Y:S05]  /*6920*/  @!P0 BRA `(.L_x_43) ;  /* 0x0000000000048947 */ /* 0x000fea0003800000 */
[----:B------:R-:W-:Y:S01]  /*6930*/  BPT.TRAP 0x1 ;  /* 0x000000040000795c */ /* 0x000fe20000300000 */
.L_x_43:
[----:B------:R-:W-:Y:S02]  /*6940*/  UIADD3 UR39, UR41, UR39, URZ ;  /* 0x0000002729277290 */ /* 0x000fe4000fffe03f */
[----:B------:R-:W-:Y:S02]  /*6950*/  UISETP.GT.U32.AND UP0, UPT, UR40, 0x1, UPT ;  /* 0x000000012800788c */ /* 0x000fe4000bf04070 */
[----:B------:R-:W-:-:S04]  /*6960*/  ULEA UR4, UR39, 0xfffffff8, 0x3 ;  /* 0xfffffff827047891 */ /* 0x000fc8000f8e183f */
[----:B------:R-:W-:Y:S01]  /*6970*/  ULOP3.LUT UR4, UR4, 0x18, URZ, 0xc0, !UPT ;  /* 0x0000001804047892 */ /* 0x000fe2000f8ec03f */
[----:B------:R-:W-:-:S05]  /*6980*/  PLOP3.LUT P0, PT, PT, PT, UP0, 0x80, 0x0 ;  /* 0x000000000000781c */ /* 0x000fca0003f0f008 */
[----:B------:R-:W-:-:S05]  /*6990*/  IMAD.U32 R3, RZ, RZ, UR4 ;  /* 0x00000004ff037e24 */ /* 0x000fca000f8e00ff */
[----:B------:R-:W-:-:S04]  /*69a0*/  IADD3 R0, R0, 0x20, R3 ;  /* 0x0000002000007810 */ /* 0x000fc80007ffe003 */
[----:B------:R-:W-:-:S04]  /*69b0*/  PRMT R0, RZ, 0x654, R0 ;  /* 0x00000654ff007816 */ /* 0x000fc80000000000 */
[----:B------:R0:W-:Y:S01]  /*69c0*/  SYNCS.ARRIVE.TRANS64.RED.A1T0 RZ, [R0+URZ], RZ ;  /* 0x000000ff00ff79a7 */ /* 0x0001e2000810043f */
[----:B------:R-:W-:Y:S05]  /*69d0*/  @P0 BRA `(.L_x_44) ;  /* 0x0000000000040947 */ /* 0x000fea0003800000 */
[----:B------:R-:W-:Y:S01]  /*69e0*/  BPT.TRAP 0x1 ;  /* 0x000000040000795c */ /* 0x000fe20000300000 */
.L_x_44:
[----:B------:R-:W1:Y:S01]  /*69f0*/  LDC R4, c[0x0][0x288] ;  /* 0x0000a200ff047b82 */ /* 0x000e620000000800 */
[--C-:B0-----:R-:W-:Y:S01]  /*6a00*/  SHF.R.U32.HI R0, RZ, 0x2, R18.reuse ;  /* 0x00000002ff007819 */ /* 0x101fe20000011612 */
[----:B------:R-:W-:Y:S01]  /*6a10*/  IMAD.SHL.U32 R7, R22, 0x80, RZ ;  /* 0x0000008016077824 */ /* 0x000fe200078e00ff */
[----:B------:R-:W-:Y:S01]  /*6a20*/  SHF.R.U32.HI R5, RZ, 0x7, R18 ;  /* 0x00000007ff057819 */ /* 0x000fe20000011612 */
[----:B------:R-:W-:Y:S01]  /*6a30*/  USHF.R.U32.HI UR4, URZ, 0x2, UR39 ;  /* 0x000000023f047899 */ /* 0x000fe20008011627 */
[C---:B------:R-:W-:Y:S01]  /*6a40*/  LOP3.LUT R3, R18.reuse, 0x60, RZ, 0xc0, !PT ;  /* 0x0000006012037812 */ /* 0x040fe200078ec0ff */
[----:B------:R-:W-:Y:S01]  /*6a50*/  IMAD.SHL.U32 R152, R18, 0x2, RZ ;  /* 0x0000000212987824 */ /* 0x000fe200078e00ff */
[----:B------:R-:W-:Y:S01]  /*6a60*/  LOP3.LUT R6, R0, 0x7, RZ, 0xc0, !PT ;  /* 0x0000000700067812 */ /* 0x000fe200078ec0ff */
[----:B------:R-:W-:Y:S01]  /*6a70*/  IMAD.SHL.U32 R9, R23, 0x100, RZ ;  /* 0x0000010017097824 */ /* 0x000fe200078e00ff */
[----:B------:R-:W-:Y:S01]  /*6a80*/  LOP3.LUT R0, R5, 0x1, RZ, 0xc0, !PT ;  /* 0x0000000105007812 */ /* 0x000fe200078ec0ff */
[----:B------:R-:W-:Y:S01]  /*6a90*/  ULOP3.LUT UR4, UR4, 0x1, URZ, 0xc0, !UPT ;  /* 0x0000000104047892 */ /* 0x000fe2000f8ec03f */
[----:B------:R-:W-:Y:S01]  /*6aa0*/  SHF.R.U32.HI R3, RZ, 0x1, R3 ;  /* 0x00000001ff037819 */ /* 0x000fe20000011603 */
[----:B------:R-:W-:Y:S01]  /*6ab0*/  USHF.R.S32.HI UR9, URZ, 0x1f, UR42 ;  /* 0x0000001f3f097899 */ /* 0x000fe2000801142a */
[----:B------:R-:W-:Y:S01]  /*6ac0*/  LOP3.LUT R152, R7, 0x6, R152, 0xf8, !PT ;  /* 0x0000000607987812 */ /* 0x000fe200078ef898 */
[C---:B------:R-:W-:Y:S01]  /*6ad0*/  IMAD.SHL.U32 R19, R0.reuse, 0x40, RZ ;  /* 0x0000004000137824 */ /* 0x040fe200078e00ff */
[----:B------:R-:W-:Y:S01]  /*6ae0*/  IADD3 R5, RZ, -R3, -R6 ;  /* 0x80000003ff057210 */ /* 0x000fe20007ffe806 */
[----:B------:R-:W-:Y:S01]  /*6af0*/  ULDC UR8, c[0x0][0x284] ;  /* 0x0000a10000087ab9 */ /* 0x000fe20000000800 */
[----:B------:R-:W-:Y:S01]  /*6b00*/  UISETP.GT.U32.AND UP1, UPT, UR39, 0x3, UPT ;  /* 0x000000032700788c */ /* 0x000fe2000bf24070 */
[----:B------:R-:W-:Y:S01]  /*6b10*/  SHF.R.S32.HI R153, RZ, 0x1f, R152 ;  /* 0x0000001fff997819 */ /* 0x000fe20000011498 */
[----:B------:R-:W-:Y:S01]  /*6b20*/  ULDC.64 UR6, c[0x0][0x5d0] ;  /* 0x0001740000067ab9 */ /* 0x000fe20000000a00 */
[----:B------:R-:W-:Y:S01]  /*6b30*/  LOP3.LUT R19, R19, 0x40, R6, 0xe2, !PT ;  /* 0x0000004013137812 */ /* 0x000fe200078ee206 */
[----:B------:R-:W-:Y:S01]  /*6b40*/  UISETP.NE.U32.AND UP0, UPT, UR4, 0x1, UPT ;  /* 0x000000010400788c */ /* 0x000fe2000bf05070 */
[----:B------:R-:W-:Y:S01]  /*6b50*/  IMAD R6, R0, -0x40, R5 ;  /* 0xffffffc000067824 */ /* 0x000fe200078e0205 */
[----:B------:R-:W-:Y:S01]  /*6b60*/  LOP3.LUT R0, R18, 0x3, RZ, 0xc0, !PT ;  /* 0x0000000312007812 */ /* 0x000fe200078ec0ff */
[----:B------:R-:W-:Y:S01]  /*6b70*/  UIMAD UR5, UR9, UR6, URZ ;  /* 0x00000006090572a4 */ /* 0x000fe2000f8e023f */
[----:B-1----:R-:W-:Y:S01]  /*6b80*/  ISETP.GE.AND P0, PT, R7, R4, PT ;  /* 0x000000040700720c */ /* 0x002fe20003f06270 */
[----:B------:R-:W-:Y:S01]  /*6b90*/  IMAD.U32 R5, RZ, RZ, UR6 ;  /* 0x00000006ff057e24 */ /* 0x000fe2000f8e00ff */
[----:B------:R-:W-:Y:S01]  /*6ba0*/  UISETP.LT.U32.AND UP1, UPT, UR41, 0x4, UP1 ;  /* 0x000000042900788c */ /* 0x000fe20008f21070 */
[----:B------:R-:W-:Y:S01]  /*6bb0*/  IMAD.WIDE R12, R23, 0x100, RZ ;  /* 0x00000100170c7825 */ /* 0x000fe200078e02ff */
[----:B------:R-:W-:Y:S01]  /*6bc0*/  ISETP.GE.OR P0, PT, R9, UR8, P0 ;  /* 0x0000000809007c0c */ /* 0x000fe20008706670 */
[----:B------:R-:W-:-:S02]  /*6bd0*/  UISETP.GT.U32.AND UP0, UPT, UR41, 0x3, !UP0 ;  /* 0x000000032900788c */ /* 0x000fc4000c704070 */
[----:B------:R-:W-:Y:S01]  /*6be0*/  UIMAD UR5, UR42, UR7, UR5 ;  /* 0x000000072a0572a4 */ /* 0x000fe2000f8e0205 */
[----:B------:R-:W-:Y:S01]  /*6bf0*/  IMAD R0, R0, -0x2, R4 ;  /* 0xfffffffe00007824 */ /* 0x000fe200078e0204 */
[----:B------:R-:W-:Y:S01]  /*6c00*/  USEL UR6, URZ, 0x1, !UP1 ;  /* 0x000000013f067887 */ /* 0x000fe2000c800000 */
[----:B------:R-:W-:Y:S01]  /*6c10*/  IMAD.WIDE.U32 R4, R5, UR42, R152 ;  /* 0x0000002a05047c25 */ /* 0x000fe2000f8e0098 */
[----:B------:R-:W-:Y:S01]  /*6c20*/  USEL UR4, URZ, 0x1, !UP0 ;  /* 0x000000013f047887 */ /* 0x000fe2000c000000 */
[----:B------:R-:W-:Y:S01]  /*6c30*/  LOP3.LUT R19, R12, R19, R3, 0xfe, !PT ;  /* 0x000000130c137212 */ /* 0x000fe200078efe03 */
[----:B------:R-:W-:Y:S01]  /*6c40*/  ULOP3.LUT UR39, UR39, 0x3, URZ, 0xc0, !UPT ;  /* 0x0000000327277892 */ /* 0x000fe2000f8ec03f */
[----:B------:R-:W-:Y:S01]  /*6c50*/  VIADD R5, R5, UR5 ;  /* 0x0000000505057c36 */ /* 0x000fe20008000000 */
[----:B------:R-:W-:Y:S01]  /*6c60*/  ULOP3.LUT UR38, UR4, UR38, UR6, 0x96, !UPT ;  /* 0x0000002604267292 */ /* 0x000fe2000f8e9606 */
[----:B------:R-:W-:Y:S01]  /*6c70*/  IADD3 R3, -R9, UR8, R6 ;  /* 0x0000000809037c10 */ /* 0x000fe2000fffe106 */
[----:B------:R-:W-:-:S02]  /*6c80*/  IMAD.IADD R0, R0, 0x1, -R7 ;  /* 0x0000000100007824 */ /* 0x000fc400078e0a07 */
[----:B------:R-:W-:Y:S01]  /*6c90*/  IMAD.MOV.U32 R23, RZ, RZ, -0x1 ;  /* 0xffffffffff177424 */ /* 0x000fe200078e00ff */
[----:B------:R-:W-:Y:S07]  /*6ca0*/  @P0 BRA `(.L_x_45) ;  /* 0x0000008c00080947 */ /* 0x000fee0003800000 */
[----:B------:R-:W0:Y:S01]  /*6cb0*/  LDC.64 R20, c[0x0][0x5c8] ;  /* 0x00017200ff147b82 */ /* 0x000e220000000a00 */
[----:B------:R-:W-:Y:S01]  /*6cc0*/  ULDC.64 UR4, c[0x0][0x5c0] ;  /* 0x0001700000047ab9 */ /* 0x000fe20000000a00 */
[----:B------:R-:W-:Y:S01]  /*6cd0*/  BSSY B0, `(.L_x_45) ;  /* 0x00008bf000007945 */ /* 0x000fe20003800000 */
[-C--:B0-----:R-:W-:Y:S01]  /*6ce0*/  IMAD R6, R13, R20.reuse, RZ ;  /* 0x000000140d067224 */ /* 0x081fe200078e02ff */
[----:B------:R-:W-:Y:S01]  /*6cf0*/  SHF.L.U64.HI R14, R20, 0x3, R21 ;  /* 0x00000003140e7819 */ /* 0x000fe20000010215 */
[----:B------:R-:W-:-:S04]  /*6d00*/  IMAD.WIDE.U32 R4, R19, R20, R4 ;  /* 0x0000001413047225 */ /* 0x000fc800078e0004 */
[----:B------:R-:W-:Y:S01]  /*6d10*/  IMAD R11, R19, R21, R6 ;  /* 0x00000015130b7224 */ /* 0x000fe200078e0206 */
[----:B------:R-:W-:Y:S01]  /*6d20*/  IADD3 R10, P3, R4, UR4, RZ ;  /* 0x00000004040a7c10 */ /* 0x000fe2000ff7e0ff */
[C---:B------:R-:W-:Y:S01]  /*6d30*/  IMAD.SHL.U32 R9, R20.reuse, 0x8, RZ ;  /* 0x0000000814097824 */ /* 0x040fe200078e00ff */
[----:B------:R-:W-:Y:S01]  /*6d40*/  LEA R7, P2, R20, R4, 0x7 ;  /* 0x0000000414077211 */ /* 0x000fe200078438ff */
[----:B------:R-:W-:-:S03]  /*6d50*/  IMAD.IADD R15, R5, 0x1, R11 ;  /* 0x00000001050f7824 */ /* 0x000fc600078e020b */
[----:B------:R-:W-:Y:S02]  /*6d60*/  IADD3 R8, P1, P0, R4, UR4, R9 ;  /* 0x0000000404087c10 */ /* 0x000fe4000f83e009 */
[----:B------:R-:W-:Y:S02]  /*6d70*/  IADD3.X R11, R15, UR5, RZ, P3, !PT ;  /* 0x000000050f0b7c10 */ /* 0x000fe40009ffe4ff */
[----:B-----5:R-:W-:Y:S02]  /*6d80*/  FSETP.NEU.AND P3, PT, R169, RZ, PT ;  /* 0x000000ffa900720b */ /* 0x020fe40003f6d000 */
[----:B------:R-:W-:Y:S02]  /*6d90*/  LEA.HI.X R5, R20, R15, R21, 0x7, P2 ;  /* 0x0000000f14057211 */ /* 0x000fe400010f3c15 */
[C---:B------:R-:W-:Y:S02]  /*6da0*/  IADD3 R6, P2, R7.reuse, UR4, RZ ;  /* 0x0000000407067c10 */ /* 0x040fe4000ff5e0ff */
[----:B------:R-:W-:-:S02]  /*6db0*/  IADD3 R4, P4, P5, R7, UR4, R9 ;  /* 0x0000000407047c10 */ /* 0x000fc4000fd9e009 */
[----:B------:R-:W-:Y:S02]  /*6dc0*/  IADD3.X R7, R5, UR5, RZ, P2, !PT ;  /* 0x0000000505077c10 */ /* 0x000fe400097fe4ff */
[--C-:B------:R-:W-:Y:S02]  /*6dd0*/  IADD3.X R9, R15, UR5, R14.reuse, P1, P0 ;  /* 0x000000050f097c10 */ /* 0x100fe40008fe040e */
[----:B------:R-:W-:Y:S01]  /*6de0*/  IADD3.X R5, R5, UR5, R14, P4, P5 ;  /* 0x0000000505057c10 */ /* 0x000fe2000a7ea40e */
[----:B------:R-:W-:Y:S06]  /*6df0*/  @!P3 BRA `(.L_x_46) ;  /* 0x0000006800a0b947 */ /* 0x000fec0003800000 */
[----:B------:R-:W0:Y:S01]  /*6e00*/  LDC.64 R20, c[0x0][0x5b0] ;  /* 0x00016c00ff147b82 */ /* 0x000e220000000a00 */
[----:B------:R-:W-:Y:S01]  /*6e10*/  ULDC.64 UR6, c[0x0][0x5b8] ;  /* 0x00016e0000067ab9 */ /* 0x000fe20000000a00 */
[----:B------:R-:W-:Y:S01]  /*6e20*/  ISETP.GE.AND P0, PT, R3, 0x1, PT ;  /* 0x000000010300780c */ /* 0x000fe20003f06270 */
[----:B------:R-:W-:Y:S02]  /*6e30*/  UIMAD UR4, UR9, UR6, URZ ;  /* 0x00000006090472a4 */ /* 0x000fe4000f8e023f */
[----:B------:R-:W-:Y:S01]  /*6e40*/  IMAD.U32 R155, RZ, RZ, UR6 ;  /* 0x00000006ff9b7e24 */ /* 0x000fe2000f8e00ff */
[----:B------:R-:W-:Y:S01]  /*6e50*/  BSSY B1, `(.L_x_47) ;  /* 0x000000e000017945 */ /* 0x000fe20003800000 */
[----:B------:R-:W-:Y:S01]  /*6e60*/  ISETP.LT.OR P3, PT, R0, 0x1, !P0 ;  /* 0x000000010000780c */ /* 0x000fe20004761670 */
[----:B------:R-:W-:Y:S01]  /*6e70*/  UIMAD UR4, UR42, UR7, UR4 ;  /* 0x000000072a0472a4 */ /* 0x000fe2000f8e0204 */
[----:B------:R-:W1:Y:S01]  /*6e80*/  LDC.64 R14, c[0x0][0x5a8] ;  /* 0x00016a00ff0e7b82 */ /* 0x000e620000000a00 */
[----:B------:R-:W-:-:S04]  /*6e90*/  IMAD.WIDE.U32 R152, R155, UR42, R152 ;  /* 0x0000002a9b987c25 */ /* 0x000fc8000f8e0098 */
[----:B------:R-:W-:Y:S02]  /*6ea0*/  VIADD R153, R153, UR4 ;  /* 0x0000000499997c36 */ /* 0x000fe40008000000 */
[-C--:B0-----:R-:W-:Y:S02]  /*6eb0*/  IMAD R22, R13, R20.reuse, RZ ;  /* 0x000000140d167224 */ /* 0x081fe400078e02ff */
[----:B------:R-:W-:-:S04]  /*6ec0*/  IMAD.WIDE.U32 R154, R19, R20, R152 ;  /* 0x00000014139a7225 */ /* 0x000fc800078e0098 */
[----:B------:R-:W-:Y:S01]  /*6ed0*/  IMAD R22, R19, R21, R22 ;  /* 0x0000001513167224 */ /* 0x000fe200078e0216 */
[----:B-1----:R-:W-:-:S04]  /*6ee0*/  IADD3 R154, P1, R154, R14, RZ ;  /* 0x0000000e9a9a7210 */ /* 0x002fc80007f3e0ff */
[--C-:B------:R-:W-:Y:S02]  /*6ef0*/  IADD3.X R155, R15, R155, R22.reuse, P1, !PT ;  /* 0x0000009b0f9b7210 */ /* 0x100fe40000ffe416 */
[----:B------:R-:W-:Y:S01]  /*6f00*/  PRMT R22, RZ, 0x7610, R22 ;  /* 0x00007610ff167816 */ /* 0x000fe20000000016 */
[----:B------:R-:W-:Y:S06]  /*6f10*/  @P3 BRA `(.L_x_48) ;  /* 0x0000000000043947 */ /* 0x000fec0003800000 */
[----:B------:R0:W5:Y:S02]  /*6f20*/  LDG.E.U8 R22, desc[UR36][R154.64] ;  /* 0x000000249a167981 */ /* 0x000164000c1e1100 */
.L_x_48:
[----:B------:R-:W-:Y:S05]  /*6f30*/  BSYNC B1 ;  /* 0x0000000000017941 */ /* 0x000fea0003800000 */
.L_x_47:
[----:B-----5:R-:W-:Y:S01]  /*6f40*/  LOP3.LUT R22, R22, 0xff, RZ, 0xc0, !PT ;  /* 0x000000ff16167812 */ /* 0x020fe200078ec0ff */
[----:B------:R-:W-:Y:S01]  /*6f50*/  BSSY B1, `(.L_x_49) ;  /* 0x000000b000017945 */ /* 0x000fe20003800000 */
[----:B------:R-:W-:Y:S02]  /*6f60*/  ISETP.LT.OR P2, PT, R0, 0x2, !P0 ;  /* 0x000000020000780c */ /* 0x000fe40004741670 */
[----:B------:R-:W-:-:S05]  /*6f70*/  F2FP.F16.E4M3.UNPACK_B R22, R22 ;  /* 0x00000016ff16723e */ /* 0x000fca00020006ff */
[----:B------:R-:W-:-:S05]  /*6f80*/  HADD2.F32 R22, -RZ, R22.H0_H0 ;  /* 0x20000016ff167230 */ /* 0x000fca0000004100 */
[----:B------:R-:W-:Y:S01]  /*6f90*/  FMUL R157, R22, R169 ;  /* 0x000000a9169d7220 */ /* 0x000fe20000400000 */
[----:B------:R-:W-:-:S03]  /*6fa0*/  PRMT R22, RZ, 0x7610, R22 ;  /* 0x00007610ff167816 */ /* 0x000fc60000000016 */
[----:B------:R-:W-:-:S05]  /*6fb0*/  FFMA R157, R88, R168, R157 ;  /* 0x000000a8589d7223 */ /* 0x000fca000000009d */
[----:B------:R-:W-:-:S05]  /*6fc0*/  F2FP.SATFINITE.E4M3.F32.PACK_AB_MERGE_C R157, RZ, R157, RZ ;  /* 0x0000009dff9d723e */ /* 0x000fca00048070ff */
[----:B------:R1:W-:Y:S01]  /*6fd0*/  @!P3 STG.E.U8 desc[UR36][R10.64], R157 ;  /* 0x0000009d0a00b986 */ /* 0x0003e2000c101124 */
[----:B------:R-:W-:Y:S05]  /*6fe0*/  @P2 BRA `(.L_x_50) ;  /* 0x0000000000042947 */ /* 0x000fea0003800000 */
[----:B------:R2:W5:Y:S02]  /*6ff0*/  LDG.E.U8 R22, desc[UR36][R154.64+0x1] ;  /* 0x000001249a167981 */ /* 0x000564000c1e1100 */
.L_x_50:
[----:B------:R-:W-:Y:S05]  /*7000*/  BSYNC B1 ;  /* 0x0000000000017941 */ /* 0x000fea0003800000 */
.L_x_49:
[----:B-----5:R-:W-:Y:S01]  /*7010*/  LOP3.LUT R22, R22, 0xff, RZ, 0xc0, !PT ;  /* 0x000000ff16167812 */ /* 0x020fe200078ec0ff */
[----:B------:R-:W-:Y:S01]  /*7020*/  BSSY B1, `(.L_x_51) ;  /* 0x0000013000017945 */ /* 0x000fe20003800000 */
[----:B------:R-:W-:Y:S02]  /*7030*/  IADD3 R159, P1, R19, 0x8, RZ ;  /* 0x00000008139f7810 */ /* 0x000fe40007f3e0ff */
[----:B------:R-:W-:-:S03]  /*7040*/  F2FP.F16.E4M3.UNPACK_B R22, R22 ;  /* 0x00000016ff16723e */ /* 0x000fc600020006ff */
[----:B-1----:R-:W-:Y:S01]  /*7050*/  IMAD.X R157, RZ, RZ, R13, P1 ;  /* 0x000000ffff9d7224 */ /* 0x002fe200008e060d */
[----:B------:R-:W-:Y:S01]  /*7060*/  ISETP.GE.AND P1, PT, R3, 0x9, PT ;  /* 0x000000090300780c */ /* 0x000fe20003f26270 */
[----:B------:R-:W-:Y:S02]  /*7070*/  HADD2.F32 R22, -RZ, R22.H0_H0 ;  /* 0x20000016ff167230 */ /* 0x000fe40000004100 */
[-C--:B------:R-:W-:Y:S01]  /*7080*/  IMAD R88, R157, R20.reuse, RZ ;  /* 0x000000149d587224 */ /* 0x080fe200078e02ff */
[----:B------:R-:W-:Y:S01]  /*7090*/  ISETP.LT.OR P4, PT, R0, 0x1, !P1 ;  /* 0x000000010000780c */ /* 0x000fe20004f81670 */
[----:B------:R-:W-:-:S04]  /*70a0*/  IMAD.WIDE.U32 R156, R159, R20, R152 ;  /* 0x000000149f9c7225 */ /* 0x000fc800078e0098 */
[----:B------:R-:W-:Y:S01]  /*70b0*/  FMUL R22, R22, R169 ;  /* 0x000000a916167220 */ /* 0x000fe20000400000 */
[----:B------:R-:W-:-:S03]  /*70c0*/  IMAD R159, R159, R21, R88 ;  /* 0x000000159f9f7224 */ /* 0x000fc600078e0258 */
[----:B------:R-:W-:-:S01]  /*70d0*/  FFMA R22, R89, R168, R22 ;  /* 0x000000a859167223 */ /* 0x000fc20000000016 */
[----:B------:R-:W-:-:S04]  /*70e0*/  IADD3 R88, P3, R156, R14, RZ ;  /* 0x0000000e9c587210 */ /* 0x000fc80007f7e0ff */
[----:B------:R-:W-:Y:S02]  /*70f0*/  F2FP.SATFINITE.E4M3.F32.PACK_AB_MERGE_C R161, RZ, R22, RZ ;  /* 0x00000016ffa1723e */ /* 0x000fe400048070ff */
[----:B------:R-:W-:Y:S02]  /*7100*/  IADD3.X R89, R15, R157, R159, P3, !PT ;  /* 0x0000009d0f597210 */ /* 0x000fe40001ffe49f */
[----:B------:R-:W-:Y:S01]  /*7110*/  PRMT R22, RZ, 0x7610, R22 ;  /* 0x00007610ff167816 */ /* 0x000fe20000000016 */
[----:B------:R1:W-:Y:S01]  /*7120*/  @!P2 STG.E.U8 desc[UR36][R10.64+0x1], R161 ;  /* 0x000001a10a00a986 */ /* 0x0003e2000c101124 */
[----:B------:R-:W-:Y:S05]  /*7130*/  @P4 BRA `(.L_x_52) ;  /* 0x0000000000044947 */ /* 0x000fea0003800000 */
[----:B------:R3:W5:Y:S02]  /*7140*/  LDG.E.U8 R22, desc[UR36][R88.64] ;  /* 0x0000002458167981 */ /* 0x000764000c1e1100 */
.L_x_52:
[----:B------:R-:W-:Y:S05]  /*7150*/  BSYNC B1 ;  /* 0x0000000000017941 */ /* 0x000fea0003800000 */
.L_x_51:
        /* <DEDUP_REMOVED lines=12> */
.L_x_54:
[----:B------:R-:W-:Y:S05]  /*7220*/  BSYNC B1 ;  /* 0x0000000000017941 */ /* 0x000fea0003800000 */
.L_x_53:
[----:B-----5:R-:W-:Y:S01]  /*7230*/  LOP3.LUT R22, R22, 0xff, RZ, 0xc0, !PT ;  /* 0x000000ff16167812 */ /* 0x020fe200078ec0ff */
[----:B------:R-:W-:Y:S01]  /*7240*/  BSSY B1, `(.L_x_55) ;  /* 0x000000b000017945 */ /* 0x000fe20003800000 */
[----:B------:R-:W-:Y:S02]  /*7250*/  ISETP.LT.OR P3, PT, R0, 0x9, !P0 ;  /* 0x000000090000780c */ /* 0x000fe40004761670 */
[----:B------:R-:W-:-:S05]  /*7260*/  F2FP.F16.E4M3.UNPACK_B R22, R22 ;  /* 0x00000016ff16723e */ /* 0x000fca00020006ff */
[----:B------:R-:W-:-:S05]  /*7270*/  HADD2.F32 R22, -RZ, R22.H0_H0 ;  /* 0x20000016ff167230 */ /* 0x000fca0000004100 */
[----:B------:R-:W-:-:S04]  /*7280*/  FMUL R22, R22, R169 ;  /* 0x000000a916167220 */ /* 0x000fc80000400000 */
[----:B------:R-:W-:-:S05]  /*7290*/  FFMA R22, R91, R168, R22 ;  /* 0x000000a85b167223 */ /* 0x000fca0000000016 */
[----:B------:R-:W-:Y:S02]  /*72a0*/  F2FP.SATFINITE.E4M3.F32.PACK_AB_MERGE_C R91, RZ, R22, RZ ;  /* 0x00000016ff5b723e */ /* 0x000fe400048070ff */
[----:B------:R-:W-:-:S03]  /*72b0*/  PRMT R22, RZ, 0x7610, R22 ;  /* 0x00007610ff167816 */ /* 0x000fc60000000016 */
[----:B------:R0:W-:Y:S01]  /*72c0*/  @!P2 STG.E.U8 desc[UR36][R8.64+0x1], R91 ;  /* 0x0000015b0800a986 */ /* 0x0001e2000c101124 */
[----:B------:R-:W-:Y:S05]  /*72d0*/  @P3 BRA `(.L_x_56) ;  /* 0x0000000000043947 */ /* 0x000fea0003800000 */
[----:B------:R0:W5:Y:S02]  /*72e0*/  LDG.E.U8 R22, desc[UR36][R154.64+0x8] ;  /* 0x000008249a167981 */ /* 0x000164000c1e1100 */
.L_x_56:
[----:B------:R-:W-:Y:S05]  /*72f0*/  BSYNC B1 ;  /* 0x0000000000017941 */ /* 0x000fea0003800000 */
.L_x_55:
[----:B-----5:R-:W-:Y:S01]  /*7300*/  LOP3.LUT R22, R22, 0xff, RZ, 0xc0, !PT ;  /* 0x000000ff16167812 */ /* 0x020fe200078ec0ff */
[----:B------:R-:W-:Y:S01]  /*7310*/  BSSY B1, `(.L_x_57) ;  /* 0x000000b000017945 */ /* 0x000fe20003800000 */
[----:B------:R-:W-:Y:S02]  /*7320*/  ISETP.LT.OR P2, PT, R0, 0xa, !P0 ;  /* 0x0000000a0000780c */ /* 0x000fe40004741670 */
[----:B------:R-:W-:-:S05]  /*7330*/  F2FP.F16.E4M3.UNPACK_B R22, R22 ;  /* 0x00000016ff16723e */ /* 0x000fca00020006ff */
[----:B------:R-:W-:-:S05]  /*7340*/  HADD2.F32 R22, -RZ, R22.H0_H0 ;  /* 0x20000016ff167230 */ /* 0x000fca0000004100 */
[----:B0-----:R-:W-:Y:S01]  /*7350*/  FMUL R91, R22, R169 ;  /* 0x000000a9165b7220 */ /* 0x001fe20000400000 */
[----:B------:R-:W-:-:S03]  /*7360*/  PRMT R22, RZ, 0x7610, R22 ;  /* 0x00007610ff167816 */ /* 0x000fc60000000016 */
[----:B------:R-:W-:-:S05]  /*7370*/  FFMA R91, R92, R168, R91 ;  /* 0x000000a85c5b7223 */ /* 0x000fca000000005b */
[----:B------:R-:W-:-:S05]  /*7380*/  F2FP.SATFINITE.E4M3.F32.PACK_AB_MERGE_C R91, RZ, R91, RZ ;  /* 0x0000005bff5b723e */ /* 0x000fca00048070ff */
[----:B------:R0:W-:Y:S01]  /*7390*/  @!P3 STG.E.U8 desc[UR36][R10.64+0x8], R91 ;  /* 0x0000085b0a00b986 */ /* 0x0001e2000c101124 */
[----:B------:R-:W-:Y:S05]  /*73a0*/  @P2 BRA `(.L_x_58) ;  /* 0x0000000000042947 */ /* 0x000fea0003800000 */
[----:B------:R0:W5:Y:S02]  /*73b0*/  LDG.E.U8 R22, desc[UR36][R154.64+0x9] ;  /* 0x000009249a167981 */ /* 0x000164000c1e1100 */
.L_x_58:
[----:B------:R-:W-:Y:S05]  /*73c0*/  BSYNC B1 ;  /* 0x0000000000017941 */ /* 0x000fea0003800000 */
.L_x_57:
[----:B-----5:R-:W-:Y:S01]  /*73d0*/  LOP3.LUT R22, R22, 0xff, RZ, 0xc0, !PT ;  /* 0x000000ff16167812 */ /* 0x020fe200078ec0ff */
[----:B------:R-:W-:Y:S01]  /*73e0*/  BSSY B1, `(.L_x_59) ;  /* 0x000000b000017945 */ /* 0x000fe20003800000 */
[----:B------:R-:W-:Y:S02]  /*73f0*/  ISETP.LT.OR P3, PT, R0, 0x9, !P1 ;  /* 0x000000090000780c */ /* 0x000fe40004f61670 */
[----:B------:R-:W-:-:S05]  /*7400*/  F2FP.F16.E4M3.UNPACK_B R22, R22 ;  /* 0x00000016ff16723e */ /* 0x000fca00020006ff */
[----:B------:R-:W-:-:S05]  /*7410*/  HADD2.F32 R22, -RZ, R22.H0_H0 ;  /* 0x20000016ff167230 */ /* 0x000fca0000004100 */
[----:B------:R-:W-:-:S04]  /*7420*/  FMUL R22, R22, R169 ;  /* 0x000000a916167220 */ /* 0x000fc80000400000 */
[----:B------:R-:W-:-:S05]  /*7430*/  FFMA R22, R93, R168, R22 ;  /* 0x000000a85d167223 */ /* 0x000fca0000000016 */
[----:B0-----:R-:W-:Y:S02]  /*7440*/  F2FP.SATFINITE.E4M3.F32.PACK_AB_MERGE_C R91, RZ, R22, RZ ;  /* 0x00000016ff5b723e */ /* 0x001fe400048070ff */
[----:B------:R-:W-:-:S03]  /*7450*/  PRMT R22, RZ, 0x7610, R22 ;  /* 0x00007610ff167816 */ /* 0x000fc60000000016 */
[----:B------:R0:W-:Y:S01]  /*7460*/  @!P2 STG.E.U8 desc[UR36][R10.64+0x9], R91 ;  /* 0x0000095b0a00a986 */ /* 0x0001e2000c101124 */
[----:B------:R-:W-:Y:S05]  /*7470*/  @P3 BRA `(.L_x_60) ;  /* 0x0000000000043947 */ /* 0x000fea0003800000 */
[----:B------:R0:W5:Y:S02]  /*7480*/  LDG.E.U8 R22, desc[UR36][R88.64+0x8] ;  /* 0x0000082458167981 */ /* 0x000164000c1e1100 */
.L_x_60:
[----:B------:R-:W-:Y:S05]  /*7490*/  BSYNC B1 ;  /* 0x0000000000017941 */ /* 0x000fea0003800000 */
.L_x_59:
        /* <DEDUP_REMOVED lines=12> */
.L_x_62:
[----:B------:R-:W-:Y:S05]  /*7560*/  BSYNC B1 ;  /* 0x0000000000017941 */ /* 0x000fea0003800000 */
.L_x_61:
        /* <DEDUP_REMOVED lines=12> */
.L_x_64:
[----:B------:R-:W-:Y:S05]  /*7630*/  BSYNC B1 ;  /* 0x0000000000017941 */ /* 0x000fea0003800000 */
.L_x_63:
        /* <DEDUP_REMOVED lines=12> */
.L_x_66:
[----:B------:R-:W-:Y:S05]  /*7700*/  BSYNC B1 ;  /* 0x0000000000017941 */ /* 0x000fea0003800000 */
.L_x_65:
        /* <DEDUP_REMOVED lines=12> */
.L_x_68:
[----:B------:R-:W-:Y:S05]  /*77d0*/  BSYNC B1 ;  /* 0x0000000000017941 */ /* 0x000fea0003800000 */
.L_x_67:
        /* <DEDUP_REMOVED lines=12> */
.L_x_70:
[----:B------:R-:W-:Y:S05]  /*78a0*/  BSYNC B1 ;  /* 0x0000000000017941 */ /* 0x000fea0003800000 */
.L_x_69:
        /* <DEDUP_REMOVED lines=12> */
.L_x_72:
[----:B------:R-:W-:Y:S05]  /*7970*/  BSYNC B1 ;  /* 0x0000000000017941 */ /* 0x000fea0003800000 */
.L_x_71:
        /* <DEDUP_REMOVED lines=12> */
.L_x_74:
[----:B------:R-:W-:Y:S05]  /*7a40*/  BSYNC B1 ;  /* 0x0000000000017941 */ /* 0x000fea0003800000 */
.L_x_73:
        /* <DEDUP_REMOVED lines=12> */
.L_x_76:
[----:B------:R-:W-:Y:S05]  /*7b10*/  BSYNC B1 ;  /* 0x0000000000017941 */ /* 0x000fea0003800000 */
.L_x_75:
        /* <DEDUP_REMOVED lines=12> */
.L_x_78:
[----:B------:R-:W-:Y:S05]  /*7be0*/  BSYNC B1 ;  /* 0x0000000000017941 */ /* 0x000fea0003800000 */
.L_x_77:
        /* <DEDUP_REMOVED lines=12> */
.L_x_80:
[----:B------:R-:W-:Y:S05]  /*7cb0*/  BSYNC B1 ;  /* 0x0000000000017941 */ /* 0x000fea0003800000 */
.L_x_79:
        /* <DEDUP_REMOVED lines=12> */
.L_x_82:
[----:B------:R-:W-:Y:S05]  /*7d80*/  BSYNC B1 ;  /* 0x0000000000017941 */ /* 0x000fea0003800000 */
.L_x_81:
        /* <DEDUP_REMOVED lines=12> */
.L_x_84:
[----:B------:R-:W-:Y:S05]  /*7e50*/  BSYNC B1 ;  /* 0x0000000000017941 */ /* 0x000fea0003800000 */
.L_x_83:
        /* <DEDUP_REMOVED lines=12> */
.L_x_86:
[----:B------:R-:W-:Y:S05]  /*7f20*/  BSYNC B1 ;  /* 0x0000000000017941 */ /* 0x000fea0003800000 */
.L_x_85:
        /* <DEDUP_REMOVED lines=12> */
.L_x_88:
[----:B------:R-:W-:Y:S05]  /*7ff0*/  BSYNC B1 ;  /* 0x0000000000017941 */ /* 0x000fea0003800000 */
.L_x_87:
        /* <DEDUP_REMOVED lines=12> */
.L_x_90:
[----:B------:R-:W-:Y:S05]  /*80c0*/  BSYNC B1 ;  /* 0x0000000000017941 */ /* 0x000fea0003800000 */
.L_x_89:
        /* <DEDUP_REMOVED lines=12> */
.L_x_92:
[----:B------:R-:W-:Y:S05]  /*8190*/  BSYNC B1 ;  /* 0x0000000000017941 */ /* 0x000fea0003800000 */
.L_x_91:
        /* <DEDUP_REMOVED lines=12> */
.L_x_94:
[----:B------:R-:W-:Y:S05]  /*8260*/  BSYNC B1 ;  /* 0x0000000000017941 */ /* 0x000fea0003800000 */
.L_x_93:
        /* <DEDUP_REMOVED lines=12> */
.L_x_96:
[----:B------:R-:W-:Y:S05]  /*8330*/  BSYNC B1 ;  /* 0x0000000000017941 */ /* 0x000fea0003800000 */
.L_x_95:
        /* <DEDUP_REMOVED lines=12> */
.L_x_98:
[----:B------:R-:W-:Y:S05]  /*8400*/  BSYNC B1 ;  /* 0x0000000000017941 */ /* 0x000fea0003800000 */
.L_x_97:
        /* <DEDUP_REMOVED lines=12> */
.L_x_100:
[----:B------:R-:W-:Y:S05]  /*84d0*/  BSYNC B1 ;  /* 0x0000000000017941 */ /* 0x000fea0003800000 */
.L_x_99:
        /* <DEDUP_REMOVED lines=12> */
.L_x_102:
[----:B------:R-:W-:Y:S05]  /*85a0*/  BSYNC B1 ;  /* 0x0000000000017941 */ /* 0x000fea0003800000 */
.L_x_101:
        /* <DEDUP_REMOVED lines=12> */
.L_x_104:
[----:B------:R-:W-:Y:S05]  /*8670*/  BSYNC B1 ;  /* 0x0000000000017941 */ /* 0x000fea0003800000 */
.L_x_103:
        /* <DEDUP_REMOVED lines=12> */
.L_x_106:
[----:B------:R-:W-:Y:S05]  /*8740*/  BSYNC B1 ;  /* 0x0000000000017941 */ /* 0x000fea0003800000 */
.L_x_105:
        /* <DEDUP_REMOVED lines=12> */
.L_x_108:
[----:B------:R-:W-:Y:S05]  /*8810*/  BSYNC B1 ;  /* 0x0000000000017941 */ /* 0x000fea0003800000 */
.L_x_107:
        /* <DEDUP_REMOVED lines=12> */
.L_x_110:
[----:B------:R-:W-:Y:S05]  /*88e0*/  BSYNC B1 ;  /* 0x0000000000017941 */ /* 0x000fea0003800000 */
.L_x_109:
        /* <DEDUP_REMOVED lines=12> */
.L_x_112:
[----:B------:R-:W-:Y:S05]  /*89b0*/  BSYNC B1 ;  /* 0x0000000000017941 */ /* 0x000fea0003800000 */
.L_x_111:
        /* <DEDUP_REMOVED lines=12> */
.L_x_114:
[----:B------:R-:W-:Y:S05]  /*8a80*/  BSYNC B1 ;  /* 0x0000000000017941 */ /* 0x000fea0003800000 */
.L_x_113:
        /* <DEDUP_REMOVED lines=12> */
.L_x_116:
[----:B------:R-:W-:Y:S05]  /*8b50*/  BSYNC B1 ;  /* 0x0000000000017941 */ /* 0x000fea0003800000 */
.L_x_115:
        /* <DEDUP_REMOVED lines=12> */
.L_x_118:
[----:B------:R-:W-:Y:S05]  /*8c20*/  BSYNC B1 ;  /* 0x0000000000017941 */ /* 0x000fea0003800000 */
.L_x_117:
        /* <DEDUP_REMOVED lines=12> */
.L_x_120:
[----:B------:R-:W-:Y:S05]  /*8cf0*/  BSYNC B1 ;  /* 0x0000000000017941 */ /* 0x000fea0003800000 */
.L_x_119:
        /* <DEDUP_REMOVED lines=12> */
.L_x_122:
[----:B------:R-:W-:Y:S05]  /*8dc0*/  BSYNC B1 ;  /* 0x0000000000017941 */ /* 0x000fea0003800000 */
.L_x_121:
        /* <DEDUP_REMOVED lines=12> */
.L_x_124:
[----:B------:R-:W-:Y:S05]  /*8e90*/  BSYNC B1 ;  /* 0x0000000000017941 */ /* 0x000fea0003800000 */
.L_x_123:
        /* <DEDUP_REMOVED lines=12> */
.L_x_126:
[----:B------:R-:W-:Y:S05]  /*8f60*/  BSYNC B1 ;  /* 0x0000000000017941 */ /* 0x000fea0003800000 */
.L_x_125:
        /* <DEDUP_REMOVED lines=12> */
.L_x_128:
[----:B------:R-:W-:Y:S05]  /*9030*/  BSYNC B1 ;  /* 0x0000000000017941 */ /* 0x000fea0003800000 */
.L_x_127:
        /* <DEDUP_REMOVED lines=12> */
.L_x_130:
[----:B------:R-:W-:Y:S05]  /*9100*/  BSYNC B1 ;  /* 0x0000000000017941 */ /* 0x000fea0003800000 */
.L_x_129:
        /* <DEDUP_REMOVED lines=12> */
.L_x_132:
[----:B------:R-:W-:Y:S05]  /*91d0*/  BSYNC B1 ;  /* 0x0000000000017941 */ /* 0x000fea0003800000 */
.L_x_131:
        /* <DEDUP_REMOVED lines=12> */
.L_x_134:
[----:B------:R-:W-:Y:S05]  /*92a0*/  BSYNC B1 ;  /* 0x0000000000017941 */ /* 0x000fea0003800000 */
.L_x_133:
        /* <DEDUP_REMOVED lines=12> */
.L_x_136:
[----:B------:R-:W-:Y:S05]  /*9370*/  BSYNC B1 ;  /* 0x0000000000017941 */ /* 0x000fea0003800000 */
.L_x_135:
        /* <DEDUP_REMOVED lines=12> */
.L_x_138:
[----:B------:R-:W-:Y:S05]  /*9440*/  BSYNC B1 ;  /* 0x0000000000017941 */ /* 0x000fea0003800000 */
.L_x_137:
        /* <DEDUP_REMOVED lines=12> */
.L_x_140:
[----:B------:R-:W-:Y:S05]  /*9510*/  BSYNC B1 ;  /* 0x0000000000017941 */ /* 0x000fea0003800000 */
.L_x_139:
        /* <DEDUP_REMOVED lines=12> */
.L_x_142:
[----:B------:R-:W-:Y:S05]  /*95e0*/  BSYNC B1 ;  /* 0x0000000000017941 */ /* 0x000fea0003800000 */
.L_x_141:
        /* <DEDUP_REMOVED lines=12> */
.L_x_144:
[----:B------:R-:W-:Y:S05]  /*96b0*/  BSYNC B1 ;  /* 0x0000000000017941 */ /* 0x000fea0003800000 */
.L_x_143:
        /* <DEDUP_REMOVED lines=12> */
.L_x_146:
[----:B------:R-:W-:Y:S05]  /*9780*/  BSYNC B1 ;  /* 0x0000000000017941 */ /* 0x000fea0003800000 */
.L_x_145:
        /* <DEDUP_REMOVED lines=12> */
.L_x_148:
[----:B------:R-:W-:Y:S05]  /*9850*/  BSYNC B1 ;  /* 0x0000000000017941 */ /* 0x000fea0003800000 */
.L_x_147:
        /* <DEDUP_REMOVED lines=12> */
.L_x_150:
[----:B------:R-:W-:Y:S05]  /*9920*/  BSYNC B1 ;  /* 0x0000000000017941 */ /* 0x000fea0003800000 */
.L_x_149:
        /* <DEDUP_REMOVED lines=12> */
.L_x_152:
[----:B------:R-:W-:Y:S05]  /*99f0*/  BSYNC B1 ;  /* 0x0000000000017941 */ /* 0x000fea0003800000 */
.L_x_151:
        /* <DEDUP_REMOVED lines=12> */
.L_x_154:
[----:B------:R-:W-:Y:S05]  /*9ac0*/  BSYNC B1 ;  /* 0x0000000000017941 */ /* 0x000fea0003800000 */
.L_x_153:
        /* <DEDUP_REMOVED lines=12> */
.L_x_156:
[----:B------:R-:W-:Y:S05]  /*9b90*/  BSYNC B1 ;  /* 0x0000000000017941 */ /* 0x000fea0003800000 */
.L_x_155:
        /* <DEDUP_REMOVED lines=12> */
.L_x_158:
[----:B------:R-:W-:Y:S05]  /*9c60*/  BSYNC B1 ;  /* 0x0000000000017941 */ /* 0x000fea0003800000 */
.L_x_157:
        /* <DEDUP_REMOVED lines=12> */
.L_x_160:
[----:B------:R-:W-:Y:S05]  /*9d30*/  BSYNC B1 ;  /* 0x0000000000017941 */ /* 0x000fea0003800000 */
.L_x_159:
        /* <DEDUP_REMOVED lines=12> */
.L_x_162:
[----:B------:R-:W-:Y:S05]  /*9e00*/  BSYNC B1 ;  /* 0x0000000000017941 */ /* 0x000fea0003800000 */
.L_x_161:
        /* <DEDUP_REMOVED lines=12> */
.L_x_164:
[----:B------:R-:W-:Y:S05]  /*9ed0*/  BSYNC B1 ;  /* 0x0000000000017941 */ /* 0x000fea0003800000 */
.L_x_163:
        /* <DEDUP_REMOVED lines=12> */
.L_x_166:
[----:B------:R-:W-:Y:S05]  /*9fa0*/  BSYNC B1 ;  /* 0x0000000000017941 */ /* 0x000fea0003800000 */
.L_x_165:
        /* <DEDUP_REMOVED lines=12> */
.L_x_168:
[----:B------:R-:W-:Y:S05]  /*a070*/  BSYNC B1 ;  /* 0x0000000000017941 */ /* 0x000fea0003800000 */
.L_x_167:
        /* <DEDUP_REMOVED lines=12> */
.L_x_170:
[----:B------:R-:W-:Y:S05]  /*a140*/  BSYNC B1 ;  /* 0x0000000000017941 */ /* 0x000fea0003800000 */
.L_x_169:
        /* <DEDUP_REMOVED lines=12> */
.L_x_172:
[----:B------:R-:W-:Y:S05]  /*a210*/  BSYNC B1 ;  /* 0x0000000000017941 */ /* 0x000fea0003800000 */
.L_x_171:
[----:B-----5:R-:W-:Y:S01]  /*a220*/  LOP3.LUT R22, R22, 0xff, RZ, 0xc0, !PT ;  /* 0x000000ff16167812 */ /* 0x020fe200078ec0ff */
[----:B------:R-:W-:Y:S01]  /*a230*/  BSSY B1, `(.L_x_173) ;  /* 0x000000b000017945 */ /* 0x000fe20003800000 */
[----:B------:R-:W-:Y:S02]  /*a240*/  ISETP.LT.OR P1, PT, R0, 0x7a, !P1 ;  /* 0x0000007a0000780c */ /* 0x000fe40004f21670 */
[----:B------:R-:W-:Y:S02]  /*a250*/  F2FP.F16.E4M3.UNPACK_B R22, R22 ;  /* 0x00000016ff16723e */ /* 0x000fe400020006ff */
[----:B01----:R-:W-:-:S03]  /*a260*/  PRMT R10, RZ, 0x7610, R10 ;  /* 0x00007610ff0a7816 */ /* 0x003fc6000000000a */
[----:B------:R-:W-:-:S05]  /*a270*/  HADD2.F32 R22, -RZ, R22.H0_H0 ;  /* 0x20000016ff167230 */ /* 0x000fca0000004100 */
[----:B------:R-:W-:-:S04]  /*a280*/  FMUL R11, R22, R169 ;  /* 0x000000a9160b7220 */ /* 0x000fc80000400000 */
[----:B------:R-:W-:-:S05]  /*a290*/  FFMA R11, R150, R168, R11 ;  /* 0x000000a8960b7223 */ /* 0x000fca000000000b */
[----:B------:R-:W-:-:S05]  /*a2a0*/  F2FP.SATFINITE.E4M3.F32.PACK_AB_MERGE_C R11, RZ, R11, RZ ;  /* 0x0000000bff0b723e */ /* 0x000fca00048070ff */
[----:B------:R0:W-:Y:S01]  /*a2b0*/  @!P2 STG.E.U8 desc[UR36][R8.64+0x78], R11 ;  /* 0x0000780b0800a986 */ /* 0x0001e2000c101124 */
[----:B------:R-:W-:Y:S05]  /*a2c0*/  @P1 BRA `(.L_x_174) ;  /* 0x0000000000041947 */ /* 0x000fea0003800000 */
[----:B------:R1:W5:Y:S02]  /*a2d0*/  LDG.E.U8 R10, desc[UR36][R88.64+0x79] ;  /* 0x00007924580a7981 */ /* 0x000364000c1e1100 */
.L_x_174:
[----:B------:R-:W-:Y:S05]  /*a2e0*/  BSYNC B1 ;  /* 0x0000000000017941 */ /* 0x000fea0003800000 */
.L_x_173:
[----:B-----5:R-:W-:Y:S01]  /*a2f0*/  LOP3.LUT R10, R10, 0xff, RZ, 0xc0, !PT ;  /* 0x000000ff0a0a7812 */ /* 0x020fe200078ec0ff */
[----:B------:R-:W-:Y:S01]  /*a300*/  BSSY B1, `(.L_x_175) ;  /* 0x0000013000017945 */ /* 0x000fe20003800000 */
[----:B-1-3--:R-:W-:Y:S02]  /*a310*/  IADD3 R89, P0, R19, 0x80, RZ ;  /* 0x0000008013597810 */ /* 0x00afe40007f1e0ff */
[----:B------:R-:W-:-:S03]  /*a320*/  F2FP.F16.E4M3.UNPACK_B R10, R10 ;  /* 0x0000000aff0a723e */ /* 0x000fc600020006ff */
[----:B0-----:R-:W-:Y:S01]  /*a330*/  IMAD.X R11, RZ, RZ, R13, P0 ;  /* 0x000000ffff0b7224 */ /* 0x001fe200000e060d */
[----:B------:R-:W-:Y:S01]  /*a340*/  ISETP.GE.AND P0, PT, R3, 0x81, PT ;  /* 0x000000810300780c */ /* 0x000fe20003f06270 */
[----:B------:R-:W-:Y:S02]  /*a350*/  HADD2.F32 R10, -RZ, R10.H0_H0 ;  /* 0x2000000aff0a7230 */ /* 0x000fe40000004100 */
[-C--:B------:R-:W-:Y:S01]  /*a360*/  IMAD R88, R11, R20.reuse, RZ ;  /* 0x000000140b587224 */ /* 0x080fe200078e02ff */
[----:B------:R-:W-:Y:S02]  /*a370*/  ISETP.LT.OR P3, PT, R0, 0x1, !P0 ;  /* 0x000000010000780c */ /* 0x000fe40004761670 */
[----:B------:R-:W-:Y:S01]  /*a380*/  FMUL R22, R10, R169 ;  /* 0x000000a90a167220 */ /* 0x000fe20000400000 */
[----:B------:R-:W-:-:S04]  /*a390*/  IMAD.WIDE.U32 R10, R89, R20, R152 ;  /* 0x00000014590a7225 */ /* 0x000fc800078e0098 */
[----:B------:R-:W-:Y:S01]  /*a3a0*/  FFMA R22, R151, R168, R22 ;  /* 0x000000a897167223 */ /* 0x000fe20000000016 */
[----:B------:R-:W-:Y:S01]  /*a3b0*/  IMAD R88, R89, R21, R88 ;  /* 0x0000001559587224 */ /* 0x000fe200078e0258 */
[----:B------:R-:W-:-:S03]  /*a3c0*/  IADD3 R10, P2, R10, R14, RZ ;  /* 0x0000000e0a0a7210 */ /* 0x000fc60007f5e0ff */
[----:B------:R-:W-:Y:S02]  /*a3d0*/  F2FP.SATFINITE.E4M3.F32.PACK_AB_MERGE_C R89, RZ, R22, RZ ;  /* 0x00000016ff59723e */ /* 0x000fe400048070ff */
[----:B------:R-:W-:Y:S02]  /*a3e0*/  IADD3.X R11, R15, R11, R88, P2, !PT ;  /* 0x0000000b0f0b7210 */ /* 0x000fe400017fe458 */
[----:B------:R-:W-:Y:S01]  /*a3f0*/  PRMT R22, RZ, 0x7610, R22 ;  /* 0x00007610ff167816 */ /* 0x000fe20000000016 */
[----:B------:R0:W-:Y:S01]  /*a400*/  @!P1 STG.E.U8 desc[UR36][R8.64+0x79], R89 ;  /* 0x0000795908009986 */ /* 0x0001e2000c101124 */
[----:B------:R-:W-:Y:S05]  /*a410*/  @P3 BRA `(.L_x_176) ;  /* 0x0000000000043947 */ /* 0x000fea0003800000 */
[----:B------:R1:W5:Y:S02]  /*a420*/  LDG.E.U8 R22, desc[UR36][R10.64] ;  /* 0x000000240a167981 */ /* 0x000364000c1e1100 */
.L_x_176:
[----:B------:R-:W-:Y:S05]  /*a430*/  BSYNC B1 ;  /* 0x0000000000017941 */ /* 0x000fea0003800000 */
.L_x_175:
[----:B-----5:R-:W-:Y:S01]  /*a440*/  LOP3.LUT R22, R22, 0xff, RZ, 0xc0, !PT ;  /* 0x000000ff16167812 */ /* 0x020fe200078ec0ff */
[----:B------:R-:W-:Y:S01]  /*a450*/  BSSY B1, `(.L_x_177) ;  /* 0x000000b000017945 */ /* 0x000fe20003800000 */
[----:B------:R-:W-:Y:S02]  /*a460*/  ISETP.LT.OR P2, PT, R0, 0x2, !P0 ;  /* 0x000000020000780c */ /* 0x000fe40004741670 */
[----:B------:R-:W-:Y:S02]  /*a470*/  F2FP.F16.E4M3.UNPACK_B R22, R22 ;  /* 0x00000016ff16723e */ /* 0x000fe400020006ff */
[----:B0---4-:R-:W-:-:S03]  /*a480*/  PRMT R8, RZ, 0x7610, R8 ;  /* 0x00007610ff087816 */ /* 0x011fc60000000008 */
[----:B------:R-:W-:-:S05]  /*a490*/  HADD2.F32 R22, -RZ, R22.H0_H0 ;  /* 0x20000016ff167230 */ /* 0x000fca0000004100 */
[----:B------:R-:W-:-:S04]  /*a4a0*/  FMUL R9, R22, R169 ;  /* 0x000000a916097220 */ /* 0x000fc80000400000 */
[----:B------:R-:W-:-:S05]  /*a4b0*/  FFMA R9, R24, R168, R9 ;  /* 0x000000a818097223 */ /* 0x000fca0000000009 */
[----:B------:R-:W-:-:S05]  /*a4c0*/  F2FP.SATFINITE.E4M3.F32.PACK_AB_MERGE_C R9, RZ, R9, RZ ;  /* 0x00000009ff09723e */ /* 0x000fca00048070ff */
[----:B------:R0:W-:Y:S01]  /*a4d0*/  @!P3 STG.E.U8 desc[UR36][R6.64], R9 ;  /* 0x000000090600b986 */ /* 0x0001e2000c101124 */
[----:B------:R-:W-:Y:S05]  /*a4e0*/  @P2 BRA `(.L_x_178) ;  /* 0x0000000000042947 */ /* 0x000fea0003800000 */
[----:B------:R3:W5:Y:S02]  /*a4f0*/  LDG.E.U8 R8, desc[UR36][R10.64+0x1] ;  /* 0x000001240a087981 */ /* 0x000764000c1e1100 */
.L_x_178:
[----:B------:R-:W-:Y:S05]  /*a500*/  BSYNC B1 ;  /* 0x0000000000017941 */ /* 0x000fea0003800000 */
.L_x_177:
[----:B-----5:R-:W-:Y:S01]  /*a510*/  LOP3.LUT R8, R8, 0xff, RZ, 0xc0, !PT ;  /* 0x000000ff08087812 */ /* 0x020fe200078ec0ff */
[----:B------:R-:W-:Y:S01]  /*a520*/  BSSY B1, `(.L_x_179) ;  /* 0x0000013000017945 */ /* 0x000fe20003800000 */
[----:B------:R-:W-:Y:S02]  /*a530*/  IADD3 R19, P1, R19, 0x88, RZ ;  /* 0x0000008813137810 */ /* 0x000fe40007f3e0ff */
[----:B------:R-:W-:-:S03]  /*a540*/  F2FP.F16.E4M3.UNPACK_B R8, R8 ;  /* 0x00000008ff08723e */ /* 0x000fc600020006ff */
[----:B------:R-:W-:Y:S01]  /*a550*/  IMAD.X R13, RZ, RZ, R13, P1 ;  /* 0x000000ffff0d7224 */ /* 0x000fe200008e060d */
[----:B------:R-:W-:Y:S01]  /*a560*/  ISETP.GE.AND P1, PT, R3, 0x89, PT ;  /* 0x000000890300780c */ /* 0x000fe20003f26270 */
[----:B------:R-:W-:Y:S01]  /*a570*/  HADD2.F32 R8, -RZ, R8.H0_H0 ;  /* 0x20000008ff087230 */ /* 0x000fe20000004100 */
[----:B------:R-:W-:Y:S01]  /*a580*/  PRMT R3, RZ, 0x7610, R3 ;  /* 0x00007610ff037816 */ /* 0x000fe20000000003 */
[-C--:B------:R-:W-:Y:S01]  /*a590*/  IMAD R12, R13, R20.reuse, RZ ;  /* 0x000000140d0c7224 */ /* 0x080fe200078e02ff */
[----:B------:R-:W-:Y:S01]  /*a5a0*/  ISETP.LT.OR P4, PT, R0, 0x1, !P1 ;  /* 0x000000010000780c */ /* 0x000fe20004f81670 */
[----:B------:R-:W-:-:S04]  /*a5b0*/  IMAD.WIDE.U32 R152, R19, R20, R152 ;  /* 0x0000001413987225 */ /* 0x000fc800078e0098 */
[----:B------:R-:W-:Y:S01]  /*a5c0*/  FMUL R8, R8, R169 ;  /* 0x000000a908087220 */ /* 0x000fe20000400000 */
[----:B------:R-:W-:-:S03]  /*a5d0*/  IMAD R12, R19, R21, R12 ;  /* 0x00000015130c7224 */ /* 0x000fc600078e020c */
[----:B------:R-:W-:-:S01]  /*a5e0*/  FFMA R8, R25, R168, R8 ;  /* 0x000000a819087223 */ /* 0x000fc20000000008 */
[----:B------:R-:W-:-:S04]  /*a5f0*/  IADD3 R14, P3, R152, R14, RZ ;  /* 0x0000000e980e7210 */ /* 0x000fc80007f7e0ff */
[----:B0-----:R-:W-:Y:S02]  /*a600*/  F2FP.SATFINITE.E4M3.F32.PACK_AB_MERGE_C R9, RZ, R8, RZ ;  /* 0x00000008ff09723e */ /* 0x001fe400048070ff */
[----:B------:R-:W-:-:S03]  /*a610*/  IADD3.X R15, R15, R153, R12, P3, !PT ;  /* 0x000000990f0f7210 */ /* 0x000fc60001ffe40c */
[----:B------:R0:W-:Y:S01]  /*a620*/  @!P2 STG.E.U8 desc[UR36][R6.64+0x1], R9 ;  /* 0x000001090600a986 */ /* 0x0001e2000c101124 */
[----:B------:R-:W-:Y:S05]  /*a630*/  @P4 BRA `(.L_x_180) ;  /* 0x0000000000044947 */ /* 0x000fea0003800000 */
[----:B------:R4:W5:Y:S02]  /*a640*/  LDG.E.U8 R3, desc[UR36][R14.64] ;  /* 0x000000240e037981 */ /* 0x000964000c1e1100 */
.L_x_180:
[----:B------:R-:W-:Y:S05]  /*a650*/  BSYNC B1 ;  /* 0x0000000000017941 */ /* 0x000fea0003800000 */
.L_x_179:
        /* <DEDUP_REMOVED lines=12> */
.L_x_182:
[----:B------:R-:W-:Y:S05]  /*a720*/  BSYNC B1 ;  /* 0x0000000000017941 */ /* 0x000fea0003800000 */
.L_x_181:
[----:B-----5:R-:W-:Y:S01]  /*a730*/  LOP3.LUT R3, R3, 0xff, RZ, 0xc0, !PT ;  /* 0x000000ff03037812 */ /* 0x020fe200078ec0ff */
[----:B------:R-:W-:Y:S01]  /*a740*/  BSSY B1, `(.L_x_183) ;  /* 0x000000b000017945 */ /* 0x000fe20003800000 */
[----:B------:R-:W-:Y:S02]  /*a750*/  ISETP.LT.OR P3, PT, R0, 0x9, !P0 ;  /* 0x000000090000780c */ /* 0x000fe40004761670 */
[----:B------:R-:W-:-:S05]  /*a760*/  F2FP.F16.E4M3.UNPACK_B R3, R3 ;  /* 0x00000003ff03723e */ /* 0x000fca00020006ff */
[----:B------:R-:W-:Y:S01]  /*a770*/  HADD2.F32 R8, -RZ, R3.H0_H0 ;  /* 0x20000003ff087230 */ /* 0x000fe20000004100 */
[----:B------:R-:W-:-:S04]  /*a780*/  PRMT R3, RZ, 0x7610, R3 ;  /* 0x00007610ff037816 */ /* 0x000fc80000000003 */
[----:B------:R-:W-:-:S04]  /*a790*/  FMUL R8, R8, R169 ;  /* 0x000000a908087220 */ /* 0x000fc80000400000 */
[----:B------:R-:W-:-:S05]  /*a7a0*/  FFMA R8, R27, R168, R8 ;  /* 0x000000a81b087223 */ /* 0x000fca0000000008 */
[----:B0-----:R-:W-:-:S05]  /*a7b0*/  F2FP.SATFINITE.E4M3.F32.PACK_AB_MERGE_C R9, RZ, R8, RZ ;  /* 0x00000008ff09723e */ /* 0x001fca00048070ff */
[----:B------:R0:W-:Y:S01]  /*a7c0*/  @!P2 STG.E.U8 desc[UR36][R4.64+0x1], R9 ;  /* 0x000001090400a986 */ /* 0x0001e2000c101124 */
[----:B------:R-:W-:Y:S05]  /*a7d0*/  @P3 BRA `(.L_x_184) ;  /* 0x0000000000043947 */ /* 0x000fea0003800000 */
[----:B------:R0:W5:Y:S02]  /*a7e0*/  LDG.E.U8 R3, desc[UR36][R10.64+0x8] ;  /* 0x000008240a037981 */ /* 0x000164000c1e1100 */
.L_x_184:
[----:B------:R-:W-:Y:S05]  /*a7f0*/  BSYNC B1 ;  /* 0x0000000000017941 */ /* 0x000fea0003800000 */
.L_x_183:
        /* <DEDUP_REMOVED lines=12> */
.L_x_186:
[----:B------:R-:W-:Y:S05]  /*a8c0*/  BSYNC B1 ;  /* 0x0000000000017941 */ /* 0x000fea0003800000 */
.L_x_185:
        /* <DEDUP_REMOVED lines=12> */
.L_x_188:
[----:B------:R-:W-:Y:S05]  /*a990*/  BSYNC B1 ;  /* 0x0000000000017941 */ /* 0x000fea0003800000 */
.L_x_187:
        /* <DEDUP_REMOVED lines=12> */
.L_x_190:
[----:B------:R-:W-:Y:S05]  /*aa60*/  BSYNC B1 ;  /* 0x0000000000017941 */ /* 0x000fea0003800000 */
.L_x_189:
        /* <DEDUP_REMOVED lines=12> */
.L_x_192:
[----:B------:R-:W-:Y:S05]  /*ab30*/  BSYNC B1 ;  /* 0x0000000000017941 */ /* 0x000fea0003800000 */
.L_x_191:
        /* <DEDUP_REMOVED lines=12> */
.L_x_194:
[----:B------:R-:W-:Y:S05]  /*ac00*/  BSYNC B1 ;  /* 0x0000000000017941 */ /* 0x000fea0003800000 */
.L_x_193:
        /* <DEDUP_REMOVED lines=12> */
.L_x_196:
[----:B------:R-:W-:Y:S05]  /*acd0*/  BSYNC B1 ;  /* 0x0000000000017941 */ /* 0x000fea0003800000 */
.L_x_195:
        /* <DEDUP_REMOVED lines=12> */
.L_x_198:
[----:B------:R-:W-:Y:S05]  /*ada0*/  BSYNC B1 ;  /* 0x0000000000017941 */ /* 0x000fea0003800000 */
.L_x_197:
        /* <DEDUP_REMOVED lines=12> */
.L_x_200:
[----:B------:R-:W-:Y:S05]  /*ae70*/  BSYNC B1 ;  /* 0x0000000000017941 */ /* 0x000fea0003800000 */
.L_x_199:
        /* <DEDUP_REMOVED lines=12> */
.L_x_202:
[----:B------:R-:W-:Y:S05]  /*af40*/  BSYNC B1 ;  /* 0x0000000000017941 */ /* 0x000fea0003800000 */
.L_x_201:
        /* <DEDUP_REMOVED lines=12> */
.L_x_204:
[----:B------:R-:W-:Y:S05]  /*b010*/  BSYNC B1 ;  /* 0x0000000000017941 */ /* 0x000fea0003800000 */
.L_x_203:
        /* <DEDUP_REMOVED lines=12> */
.L_x_206:
[----:B------:R-:W-:Y:S05]  /*b0e0*/  BSYNC B1 ;  /* 0x0000000000017941 */ /* 0x000fea0003800000 */
.L_x_205:
        /* <DEDUP_REMOVED lines=12> */
.L_x_208:
[----:B------:R-:W-:Y:S05]  /*b1b0*/  BSYNC B1 ;  /* 0x0000000000017941 */ /* 0x000fea0003800000 */
.L_x_207:
        /* <DEDUP_REMOVED lines=12> */
.L_x_210:
[----:B------:R-:W-:Y:S05]  /*b280*/  BSYNC B1 ;  /* 0x0000000000017941 */ /* 0x000fea0003800000 */
.L_x_209:
        /* <DEDUP_REMOVED lines=12> */
.L_x_212:
[----:B------:R-:W-:Y:S05]  /*b350*/  BSYNC B1 ;  /* 0x0000000000017941 */ /* 0x000fea0003800000 */
.L_x_211:
        /* <DEDUP_REMOVED lines=12> */
.L_x_214:
[----:B------:R-:W-:Y:S05]  /*b420*/  BSYNC B1 ;  /* 0x0000000000017941 */ /* 0x000fea0003800000 */
.L_x_213:
        /* <DEDUP_REMOVED lines=12> */
.L_x_216:
[----:B------:R-:W-:Y:S05]  /*b4f0*/  BSYNC B1 ;  /* 0x0000000000017941 */ /* 0x000fea0003800000 */
.L_x_215:
        /* <DEDUP_REMOVED lines=12> */
.L_x_218:
[----:B------:R-:W-:Y:S05]  /*b5c0*/  BSYNC B1 ;  /* 0x0000000000017941 */ /* 0x000fea0003800000 */
.L_x_217:
        /* <DEDUP_REMOVED lines=12> */
.L_x_220:
[----:B------:R-:W-:Y:S05]  /*b690*/  BSYNC B1 ;  /* 0x0000000000017941 */ /* 0x000fea0003800000 */
.L_x_219:
        /* <DEDUP_REMOVED lines=12> */
.L_x_222:
[----:B------:R-:W-:Y:S05]  /*b760*/  BSYNC B1 ;  /* 0x0000000000017941 */ /* 0x000fea0003800000 */
.L_x_221:
        /* <DEDUP_REMOVED lines=12> */
.L_x_224:
[----:B------:R-:W-:Y:S05]  /*b830*/  BSYNC B1 ;  /* 0x0000000000017941 */ /* 0x000fea0003800000 */
.L_x_223:
        /* <DEDUP_REMOVED lines=12> */
.L_x_226:
[----:B------:R-:W-:Y:S05]  /*b900*/  BSYNC B1 ;  /* 0x0000000000017941 */ /* 0x000fea0003800000 */
.L_x_225:
        /* <DEDUP_REMOVED lines=12> */
.L_x_228:
[----:B------:R-:W-:Y:S05]  /*b9d0*/  BSYNC B1 ;  /* 0x0000000000017941 */ /* 0x000fea0003800000 */
.L_x_227:
        /* <DEDUP_REMOVED lines=12> */
.L_x_230:
[----:B------:R-:W-:Y:S05]  /*baa0*/  BSYNC B1 ;  /* 0x0000000000017941 */ /* 0x000fea0003800000 */
.L_x_229:
        /* <DEDUP_REMOVED lines=12> */
.L_x_232:
[----:B------:R-:W-:Y:S05]  /*bb70*/  BSYNC B1 ;  /* 0x0000000000017941 */ /* 0x000fea0003800000 */
.L_x_231:
        /* <DEDUP_REMOVED lines=12> */
.L_x_234:
[----:B------:R-:W-:Y:S05]  /*bc40*/  BSYNC B1 ;  /* 0x0000000000017941 */ /* 0x000fea0003800000 */
.L_x_233:
        /* <DEDUP_REMOVED lines=12> */
.L_x_236:
[----:B------:R-:W-:Y:S05]  /*bd10*/  BSYNC B1 ;  /* 0x0000000000017941 */ /* 0x000fea0003800000 */
.L_x_235:
        /* <DEDUP_REMOVED lines=12> */
.L_x_238:
[----:B------:R-:W-:Y:S05]  /*bde0*/  BSYNC B1 ;  /* 0x0000000000017941 */ /* 0x000fea0003800000 */
.L_x_237:
        /* <DEDUP_REMOVED lines=12> */
.L_x_240:
[----:B------:R-:W-:Y:S05]  /*beb0*/  BSYNC B1 ;  /* 0x0000000000017941 */ /* 0x000fea0003800000 */
.L_x_239:
        /* <DEDUP_REMOVED lines=12> */
.L_x_242:
[----:B------:R-:W-:Y:S05]  /*bf80*/  BSYNC B1 ;  /* 0x0000000000017941 */ /* 0x000fea0003800000 */
.L_x_241:
        /* <DEDUP_REMOVED lines=12> */
.L_x_244:
[----:B------:R-:W-:Y:S05]  /*c050*/  BSYNC B1 ;  /* 0x0000000000017941 */ /* 0x000fea0003800000 */
.L_x_243:
        /* <DEDUP_REMOVED lines=12> */
.L_x_246:
[----:B------:R-:W-:Y:S05]  /*c120*/  BSYNC B1 ;  /* 0x0000000000017941 */ /* 0x000fea0003800000 */
.L_x_245:
        /* <DEDUP_REMOVED lines=12> */
.L_x_248:
[----:B------:R-:W-:Y:S05]  /*c1f0*/  BSYNC B1 ;  /* 0x0000000000017941 */ /* 0x000fea0003800000 */
.L_x_247:
        /* <DEDUP_REMOVED lines=12> */
.L_x_250:
[----:B------:R-:W-:Y:S05]  /*c2c0*/  BSYNC B1 ;  /* 0x0000000000017941 */ /* 0x000fea0003800000 */
.L_x_249:
        /* <DEDUP_REMOVED lines=12> */
.L_x_252:
[----:B------:R-:W-:Y:S05]  /*c390*/  BSYNC B1 ;  /* 0x0000000000017941 */ /* 0x000fea0003800000 */
.L_x_251:
        /* <DEDUP_REMOVED lines=12> */
.L_x_254:
[----:B------:R-:W-:Y:S05]  /*c460*/  BSYNC B1 ;  /* 0x0000000000017941 */ /* 0x000fea0003800000 */
.L_x_253:
        /* <DEDUP_REMOVED lines=12> */
.L_x_256:
[----:B------:R-:W-:Y:S05]  /*c530*/  BSYNC B1 ;  /* 0x0000000000017941 */ /* 0x000fea0003800000 */
.L_x_255:
        /* <DEDUP_REMOVED lines=12> */
.L_x_258:
[----:B------:R-:W-:Y:S05]  /*c600*/  BSYNC B1 ;  /* 0x0000000000017941 */ /* 0x000fea0003800000 */
.L_x_257:
        /* <DEDUP_REMOVED lines=12> */
.L_x_260:
[----:B------:R-:W-:Y:S05]  /*c6d0*/  BSYNC B1 ;  /* 0x0000000000017941 */ /* 0x000fea0003800000 */
.L_x_259:
        /* <DEDUP_REMOVED lines=12> */
.L_x_262:
[----:B------:R-:W-:Y:S05]  /*c7a0*/  BSYNC B1 ;  /* 0x0000000000017941 */ /* 0x000fea0003800000 */
.L_x_261:
        /* <DEDUP_REMOVED lines=12> */
.L_x_264:
[----:B------:R-:W-:Y:S05]  /*c870*/  BSYNC B1 ;  /* 0x0000000000017941 */ /* 0x000fea0003800000 */
.L_x_263:
        /* <DEDUP_REMOVED lines=12> */
.L_x_266:
[----:B------:R-:W-:Y:S05]  /*c940*/  BSYNC B1 ;  /* 0x0000000000017941 */ /* 0x000fea0003800000 */
.L_x_265:
        /* <DEDUP_REMOVED lines=12> */
.L_x_268:
[----:B------:R-:W-:Y:S05]  /*ca10*/  BSYNC B1 ;  /* 0x0000000000017941 */ /* 0x000fea0003800000 */
.L_x_267:
        /* <DEDUP_REMOVED lines=12> */
.L_x_270:
[----:B------:R-:W-:Y:S05]  /*cae0*/  BSYNC B1 ;  /* 0x0000000000017941 */ /* 0x000fea0003800000 */
.L_x_269:
        /* <DEDUP_REMOVED lines=12> */
.L_x_272:
[----:B------:R-:W-:Y:S05]  /*cbb0*/  BSYNC B1 ;  /* 0x0000000000017941 */ /* 0x000fea0003800000 */
.L_x_271:
        /* <DEDUP_REMOVED lines=12> */
.L_x_274:
[----:B------:R-:W-:Y:S05]  /*cc80*/  BSYNC B1 ;  /* 0x0000000000017941 */ /* 0x000fea0003800000 */
.L_x_273:
        /* <DEDUP_REMOVED lines=12> */
.L_x_276:
[----:B------:R-:W-:Y:S05]  /*cd50*/  BSYNC B1 ;  /* 0x0000000000017941 */ /* 0x000fea0003800000 */
.L_x_275:
        /* <DEDUP_REMOVED lines=12> */
.L_x_278:
[----:B------:R-:W-:Y:S05]  /*ce20*/  BSYNC B1 ;  /* 0x0000000000017941 */ /* 0x000fea0003800000 */
.L_x_277:
        /* <DEDUP_REMOVED lines=12> */
.L_x_280:
[----:B------:R-:W-:Y:S05]  /*cef0*/  BSYNC B1 ;  /* 0x0000000000017941 */ /* 0x000fea0003800000 */
.L_x_279:
        /* <DEDUP_REMOVED lines=12> */
.L_x_282:
[----:B------:R-:W-:Y:S05]  /*cfc0*/  BSYNC B1 ;  /* 0x0000000000017941 */ /* 0x000fea0003800000 */
.L_x_281:
        /* <DEDUP_REMOVED lines=12> */
.L_x_284:
[----:B------:R-:W-:Y:S05]  /*d090*/  BSYNC B1 ;  /* 0x0000000000017941 */ /* 0x000fea0003800000 */
.L_x_283:
        /* <DEDUP_REMOVED lines=12> */
.L_x_286:
[----:B------:R-:W-:Y:S05]  /*d160*/  BSYNC B1 ;  /* 0x0000000000017941 */ /* 0x000fea0003800000 */
.L_x_285:
        /* <DEDUP_REMOVED lines=12> */
.L_x_288:
[----:B------:R-:W-:Y:S05]  /*d230*/  BSYNC B1 ;  /* 0x0000000000017941 */ /* 0x000fea0003800000 */
.L_x_287:
        /* <DEDUP_REMOVED lines=12> */
.L_x_290:
[----:B------:R-:W-:Y:S05]  /*d300*/  BSYNC B1 ;  /* 0x0000000000017941 */ /* 0x000fea0003800000 */
.L_x_289:
        /* <DEDUP_REMOVED lines=12> */
.L_x_292:
[----:B------:R-:W-:Y:S05]  /*d3d0*/  BSYNC B1 ;  /* 0x0000000000017941 */ /* 0x000fea0003800000 */
.L_x_291:
        /* <DEDUP_REMOVED lines=12> */
.L_x_294:
[----:B------:R-:W-:Y:S05]  /*d4a0*/  BSYNC B1 ;  /* 0x0000000000017941 */ /* 0x000fea0003800000 */
.L_x_293:
        /* <DEDUP_REMOVED lines=12> */
.L_x_296:
[----:B------:R-:W-:Y:S05]  /*d570*/  BSYNC B1 ;  /* 0x0000000000017941 */ /* 0x000fea0003800000 */
.L_x_295:
        /* <DEDUP_REMOVED lines=12> */
.L_x_298:
[----:B------:R-:W-:Y:S05]  /*d640*/  BSYNC B1 ;  /* 0x0000000000017941 */ /* 0x000fea0003800000 */
.L_x_297:
        /* <DEDUP_REMOVED lines=12> */
.L_x_300:
[----:B------:R-:W-:Y:S05]  /*d710*/  BSYNC B1 ;  /* 0x0000000000017941 */ /* 0x000fea0003800000 */
.L_x_299:
[----:B-----5:R-:W-:Y:S01]  /*d720*/  LOP3.LUT R3, R3, 0xff, RZ, 0xc0, !PT ;  /* 0x000000ff03037812 */ /* 0x020fe200078ec0ff */
[----:B------:R-:W-:Y:S01]  /*d730*/  BSSY B1, `(.L_x_301) ;  /* 0x000000b000017945 */ /* 0x000fe20003800000 */
[----:B------:R-:W-:Y:S02]  /*d740*/  ISETP.LT.OR P1, PT, R0, 0x7a, !P1 ;  /* 0x0000007a0000780c */ /* 0x000fe40004f21670 */
[----:B------:R-:W-:Y:S02]  /*d750*/  F2FP.F16.E4M3.UNPACK_B R3, R3 ;  /* 0x00000003ff03723e */ /* 0x000fe400020006ff */
[----:B------:R-:W-:-:S03]  /*d760*/  PRMT R0, RZ, 0x7610, R0 ;  /* 0x00007610ff007816 */ /* 0x000fc60000000000 */
[----:B0-----:R-:W-:-:S05]  /*d770*/  HADD2.F32 R6, -RZ, R3.H0_H0 ;  /* 0x20000003ff067230 */ /* 0x001fca0000004100 */
[----:B------:R-:W-:-:S04]  /*d780*/  FMUL R3, R6, R169 ;  /* 0x000000a906037220 */ /* 0x000fc80000400000 */
[----:B------:R-:W-:-:S05]  /*d790*/  FFMA R3, R86, R168, R3 ;  /* 0x000000a856037223 */ /* 0x000fca0000000003 */
[----:B------:R-:W-:-:S05]  /*d7a0*/  F2FP.SATFINITE.E4M3.F32.PACK_AB_MERGE_C R3, RZ, R3, RZ ;  /* 0x00000003ff03723e */ /* 0x000fca00048070ff */
[----:B------:R0:W-:Y:S01]  /*d7b0*/  @!P2 STG.E.U8 desc[UR36][R4.64+0x78], R3 ;  /* 0x000078030400a986 */ /* 0x0001e2000c101124 */
[----:B------:R-:W-:Y:S05]  /*d7c0*/  @P1 BRA `(.L_x_302) ;  /* 0x0000000000041947 */ /* 0x000fea0003800000 */
[----:B------:R0:W5:Y:S02]  /*d7d0*/  LDG.E.U8 R0, desc[UR36][R14.64+0x79] ;  /* 0x000079240e007981 */ /* 0x000164000c1e1100 */
.L_x_302:
[----:B------:R-:W-:Y:S05]  /*d7e0*/  BSYNC B1 ;  /* 0x0000000000017941 */ /* 0x000fea0003800000 */
.L_x_301:
[----:B------:R-:W-:Y:S05]  /*d7f0*/  @P1 BRA `(.L_x_303) ;  /* 0x0000002000301947 */ /* 0x000fea0003800000 */
[----:B-----5:R-:W-:-:S04]  /*d800*/  LOP3.LUT R0, R0, 0xff, RZ, 0xc0, !PT ;  /* 0x000000ff00007812 */ /* 0x020fc800078ec0ff */
[----:B------:R-:W-:-:S05]  /*d810*/  F2FP.F16.E4M3.UNPACK_B R0, R0 ;  /* 0x00000000ff00723e */ /* 0x000fca00020006ff */
[----:B------:R-:W-:-:S05]  /*d820*/  HADD2.F32 R0, -RZ, R0.H0_H0 ;  /* 0x20000000ff007230 */ /* 0x000fca0000004100 */
[----:B------:R-:W-:-:S04]  /*d830*/  FMUL R0, R0, R169 ;  /* 0x000000a900007220 */ /* 0x000fc80000400000 */
[----:B------:R-:W-:-:S05]  /*d840*/  FFMA R0, R87, R168, R0 ;  /* 0x000000a857007223 */ /* 0x000fca0000000000 */
[----:B0-----:R-:W-:-:S05]  /*d850*/  F2FP.SATFINITE.E4M3.F32.PACK_AB_MERGE_C R3, RZ, R0, RZ ;  /* 0x00000000ff03723e */ /* 0x001fca00048070ff */
[----:B------:R0:W-:Y:S01]  /*d860*/  STG.E.U8 desc[UR36][R4.64+0x79], R3 ;  /* 0x0000790304007986 */ /* 0x0001e2000c101124 */
[----:B------:R-:W-:Y:S05]  /*d870*/  BRA `(.L_x_303) ;  /* 0x0000002000107947 */ /* 0x000fea0003800000 */
.L_x_46:
[C---:B------:R-:W-:Y:S01]  /*d880*/  ISETP.GE.AND P2, PT, R3.reuse, 0x1, PT ;  /* 0x000000010300780c */ /* 0x040fe20003f46270 */
[-C--:B------:R-:W-:Y:S01]  /*d890*/  FMUL R88, R88, R168.reuse ;  /* 0x000000a858587220 */ /* 0x080fe20000400000 */
[----:B------:R-:W-:Y:S01]  /*d8a0*/  ISETP.GE.AND P1, PT, R3, 0x9, PT ;  /* 0x000000090300780c */ /* 0x000fe20003f26270 */
[-C--:B------:R-:W-:Y:S01]  /*d8b0*/  FMUL R89, R89, R168.reuse ;  /* 0x000000a859597220 */ /* 0x080fe20000400000 */
[----:B------:R-:W-:Y:S01]  /*d8c0*/  ISETP.LT.OR P0, PT, R0, 0x1, !P2 ;  /* 0x000000010000780c */ /* 0x000fe20005701670 */
[----:B------:R-:W-:Y:S01]  /*d8d0*/  FMUL R90, R90, R168 ;  /* 0x000000a85a5a7220 */ /* 0x000fe20000400000 */
[----:B------:R-:W-:Y:S01]  /*d8e0*/  F2FP.SATFINITE.E4M3.F32.PACK_AB_MERGE_C R13, RZ, R88, RZ ;  /* 0x00000058ff0d723e */ /* 0x000fe200048070ff */
[-C--:B------:R-:W-:Y:S01]  /*d8f0*/  FMUL R91, R91, R168.reuse ;  /* 0x000000a85b5b7220 */ /* 0x080fe20000400000 */
[----:B------:R-:W-:Y:S01]  /*d900*/  ISETP.LT.OR P3, PT, R0, 0x2, !P2 ;  /* 0x000000020000780c */ /* 0x000fe20005761670 */
[-C--:B------:R-:W-:Y:S01]  /*d910*/  FMUL R92, R92, R168.reuse ;  /* 0x000000a85c5c7220 */ /* 0x080fe20000400000 */
[C---:B------:R-:W-:Y:S01]  /*d920*/  ISETP.LT.OR P4, PT, R0.reuse, 0x1, !P1 ;  /* 0x000000010000780c */ /* 0x040fe20004f81670 */
[-C--:B------:R-:W-:Y:S01]  /*d930*/  FMUL R93, R93, R168.reuse ;  /* 0x000000a85d5d7220 */ /* 0x080fe20000400000 */
[----:B------:R-:W-:Y:S01]  /*d940*/  ISETP.LT.OR P5, PT, R0, 0x2, !P1 ;  /* 0x000000020000780c */ /* 0x000fe20004fa1670 */
[-C--:B------:R-:W-:Y:S01]  /*d950*/  FMUL R94, R94, R168.reuse ;  /* 0x000000a85e5e7220 */ /* 0x080fe20000400000 */
[----:B------:R-:W-:Y:S01]  /*d960*/  F2FP.SATFINITE.E4M3.F32.PACK_AB_MERGE_C R89, RZ, R89, RZ ;  /* 0x00000059ff59723e */ /* 0x000fe200048070ff */
[----:B------:R-:W-:Y:S01]  /*d970*/  FMUL R95, R95, R168 ;  /* 0x000000a85f5f7220 */ /* 0x000fe20000400000 */
[----:B------:R-:W-:Y:S01]  /*d980*/  F2FP.SATFINITE.E4M3.F32.PACK_AB_MERGE_C R15, RZ, R90, RZ ;  /* 0x0000005aff0f723e */ /* 0x000fe200048070ff */
[----:B------:R0:W-:Y:S01]  /*d990*/  @!P0 STG.E.U8 desc[UR36][R10.64], R13 ;  /* 0x0000000d0a008986 */ /* 0x0001e2000c101124 */
[----:B------:R-:W-:Y:S01]  /*d9a0*/  ISETP.LT.OR P0, PT, R0, 0x9, !P2 ;  /* 0x000000090000780c */ /* 0x000fe20005701670 */
[----:B------:R-:W-:Y:S01]  /*d9b0*/  FMUL R96, R96, R168 ;  /* 0x000000a860607220 */ /* 0x000fe20000400000 */
[----:B------:R-:W-:Y:S01]  /*d9c0*/  F2FP.SATFINITE.E4M3.F32.PACK_AB_MERGE_C R91, RZ, R91, RZ ;  /* 0x0000005bff5b723e */ /* 0x000fe200048070ff */
[----:B------:R-:W-:Y:S01]  /*d9d0*/  @!P3 STG.E.U8 desc[UR36][R10.64+0x1], R89 ;  /* 0x000001590a00b986 */ /* 0x000fe2000c101124 */
[----:B------:R-:W-:Y:S01]  /*d9e0*/  F2FP.SATFINITE.E4M3.F32.PACK_AB_MERGE_C R19, RZ, R92, RZ ;  /* 0x0000005cff13723e */ /* 0x000fe200048070ff */
[-C--:B------:R-:W-:Y:S01]  /*d9f0*/  FMUL R97, R97, R168.reuse ;  /* 0x000000a861617220 */ /* 0x080fe20000400000 */
[C---:B------:R-:W-:Y:S01]  /*da00*/  ISETP.LT.OR P3, PT, R0.reuse, 0xa, !P2 ;  /* 0x0000000a0000780c */ /* 0x040fe20005761670 */
[----:B------:R1:W-:Y:S01]  /*da10*/  @!P4 STG.E.U8 desc[UR36][R8.64], R15 ;  /* 0x0000000f0800c986 */ /* 0x0003e2000c101124 */
[----:B------:R-:W-:Y:S01]  /*da20*/  ISETP.LT.OR P4, PT, R0, 0x9, !P1 ;  /* 0x000000090000780c */ /* 0x000fe20004f81670 */
[-C--:B------:R-:W-:Y:S01]  /*da30*/  FMUL R98, R98, R168.reuse ;  /* 0x000000a862627220 */ /* 0x080fe20000400000 */
[----:B------:R-:W-:Y:S01]  /*da40*/  F2FP.SATFINITE.E4M3.F32.PACK_AB_MERGE_C R93, RZ, R93, RZ ;  /* 0x0000005dff5d723e */ /* 0x000fe200048070ff */
[----:B------:R-:W-:Y:S01]  /*da50*/  @!P5 STG.E.U8 desc[UR36][R8.64+0x1], R91 ;  /* 0x0000015b0800d986 */ /* 0x000fe2000c101124 */
[C---:B------:R-:W-:Y:S01]  /*da60*/  ISETP.LT.OR P5, PT, R0.reuse, 0xa, !P1 ;  /* 0x0000000a0000780c */ /* 0x040fe20004fa1670 */
[----:B------:R-:W-:Y:S01]  /*da70*/  FMUL R99, R99, R168 ;  /* 0x000000a863637220 */ /* 0x000fe20000400000 */
[----:B0-----:R-:W-:Y:S01]  /*da80*/  F2FP.SATFINITE.E4M3.F32.PACK_AB_MERGE_C R13, RZ, R94, RZ ;  /* 0x0000005eff0d723e */ /* 0x001fe200048070ff */
[----:B------:R0:W-:Y:S01]  /*da90*/  @!P0 STG.E.U8 desc[UR36][R10.64+0x8], R19 ;  /* 0x000008130a008986 */ /* 0x0001e2000c101124 */
[----:B------:R-:W-:Y:S01]  /*daa0*/  ISETP.LT.OR P0, PT, R0, 0x11, !P2 ;  /* 0x000000110000780c */ /* 0x000fe20005701670 */
[----:B------:R-:W-:Y:S01]  /*dab0*/  FMUL R100, R100, R168 ;  /* 0x000000a864647220 */ /* 0x000fe20000400000 */
[----:B------:R-:W-:Y:S01]  /*dac0*/  F2FP.SATFINITE.E4M3.F32.PACK_AB_MERGE_C R95, RZ, R95, RZ ;  /* 0x0000005fff5f723e */ /* 0x000fe200048070ff */
[----:B------:R-:W-:Y:S01]  /*dad0*/  @!P3 STG.E.U8 desc[UR36][R10.64+0x9], R93 ;  /* 0x0000095d0a00b986 */ /* 0x000fe2000c101124 */
[----:B-1----:R-:W-:Y:S01]  /*dae0*/  F2FP.SATFINITE.E4M3.F32.PACK_AB_MERGE_C R15, RZ, R96, RZ ;  /* 0x00000060ff0f723e */ /* 0x002fe200048070ff */
        /* <DEDUP_REMOVED lines=8> */
[-C--:B------:R-:W-:Y:S01]  /*db70*/  FMUL R103, R103, R168.reuse ;  /* 0x000000a867677220 */ /* 0x080fe20000400000 */
[----:B------:R-:W-:Y:S01]  /*db80*/  F2FP.SATFINITE.E4M3.F32.PACK_AB_MERGE_C R99, RZ, R99, RZ ;  /* 0x00000063ff63723e */ /* 0x000fe200048070ff */
[----:B------:R2:W-:Y:S01]  /*db90*/  @!P0 STG.E.U8 desc[UR36][R10.64+0x10], R15 ;  /* 0x0000100f0a008986 */ /* 0x0005e2000c101124 */
[----:B------:R-:W-:Y:S01]  /*dba0*/  ISETP.LT.OR P0, PT, R0, 0x19, !P2 ;  /* 0x000000190000780c */ /* 0x000fe20005701670 */
[----:B------:R-:W-:Y:S01]  /*dbb0*/  FMUL R104, R104, R168 ;  /* 0x000000a868687220 */ /* 0x000fe20000400000 */
[----:B0-----:R-:W-:Y:S01]  /*dbc0*/  F2FP.SATFINITE.E4M3.F32.PACK_AB_MERGE_C R19, RZ, R100, RZ ;  /* 0x00000064ff13723e */ /* 0x001fe200048070ff */
[----:B------:R-:W-:Y:S01]  /*dbd0*/  @!P3 STG.E.U8 desc[UR36][R10.64+0x11], R97 ;  /* 0x000011610a00b986 */ /* 0x000fe2000c101124 */
[----:B-1----:R-:W-:Y:S01]  /*dbe0*/  F2FP.SATFINITE.E4M3.F32.PACK_AB_MERGE_C R13, RZ, R98, RZ ;  /* 0x00000062ff0d723e */ /* 0x002fe200048070ff */
[-C--:B------:R-:W-:Y:S01]  /*dbf0*/  FMUL R105, R105, R168.reuse ;  /* 0x000000a869697220 */ /* 0x080fe20000400000 */
[----:B------:R-:W-:Y:S01]  /*dc00*/  ISETP.LT.OR P3, PT, R0, 0x1a, !P2 ;  /* 0x0000001a0000780c */ /* 0x000fe20005761670 */
[-C--:B------:R-:W-:Y:S01]  /*dc10*/  FMUL R106, R106, R168.reuse ;  /* 0x000000a86a6a7220 */ /* 0x080fe20000400000 */
[----:B------:R-:W-:Y:S01]  /*dc20*/  F2FP.SATFINITE.E4M3.F32.PACK_AB_MERGE_C R101, RZ, R101, RZ ;  /* 0x00000065ff65723e */ /* 0x000fe200048070ff */
[----:B------:R0:W-:Y:S01]  /*dc30*/  @!P4 STG.E.U8 desc[UR36][R8.64+0x10], R13 ;  /* 0x0000100d0800c986 */ /* 0x0001e2000c101124 */
[C---:B------:R-:W-:Y:S01]  /*dc40*/  ISETP.LT.OR P4, PT, R0.reuse, 0x19, !P1 ;  /* 0x000000190000780c */ /* 0x040fe20004f81670 */
[-C--:B------:R-:W-:Y:S01]  /*dc50*/  FMUL R107, R107, R168.reuse ;  /* 0x000000a86b6b7220 */ /* 0x080fe20000400000 */
[----:B------:R-:W-:Y:S01]  /*dc60*/  F2FP.SATFINITE.E4M3.F32.PACK_AB_MERGE_C R103, RZ, R103, RZ ;  /* 0x00000067ff67723e */ /* 0x000fe200048070ff */
[----:B------:R-:W-:Y:S01]  /*dc70*/  @!P5 STG.E.U8 desc[UR36][R8.64+0x11], R99 ;  /* 0x000011630800d986 */ /* 0x000fe2000c101124 */
[----:B------:R-:W-:Y:S01]  /*dc80*/  ISETP.LT.OR P5, PT, R0, 0x1a, !P1 ;  /* 0x0000001a0000780c */ /* 0x000fe20004fa1670 */
[----:B------:R-:W-:Y:S01]  /*dc90*/  FMUL R108, R108, R168 ;  /* 0x000000a86c6c7220 */ /* 0x000fe20000400000 */
[----:B--2---:R-:W-:Y:S01]  /*dca0*/  F2FP.SATFINITE.E4M3.F32.PACK_AB_MERGE_C R15, RZ, R104, RZ ;  /* 0x00000068ff0f723e */ /* 0x004fe200048070ff */
[----:B------:R1:W-:Y:S01]  /*dcb0*/  @!P0 STG.E.U8 desc[UR36][R10.64+0x18], R19 ;  /* 0x000018130a008986 */ /* 0x0003e2000c101124 */
[----:B------:R-:W-:Y:S01]  /*dcc0*/  ISETP.LT.OR P0, PT, R0, 0x21, !P2 ;  /* 0x000000210000780c */ /* 0x000fe20005701670 */
[----:B------:R-:W-:Y:S01]  /*dcd0*/  FMUL R109, R109, R168 ;  /* 0x000000a86d6d7220 */ /* 0x000fe20000400000 */
[----:B------:R-:W-:Y:S01]  /*dce0*/  F2FP.SATFINITE.E4M3.F32.PACK_AB_MERGE_C R105, RZ, R105, RZ ;  /* 0x00000069ff69723e */ /* 0x000fe200048070ff */
[----:B------:R-:W-:Y:S01]  /*dcf0*/  @!P3 STG.E.U8 desc[UR36][R10.64+0x19], R101 ;  /* 0x000019650a00b986 */ /* 0x000fe2000c101124 */
[----:B0-----:R-:W-:Y:S01]  /*dd00*/  F2FP.SATFINITE.E4M3.F32.PACK_AB_MERGE_C R13, RZ, R102, RZ ;  /* 0x00000066ff0d723e */ /* 0x001fe200048070ff */
[-C--:B------:R-:W-:Y:S01]  /*dd10*/  FMUL R110, R110, R168.reuse ;  /* 0x000000a86e6e7220 */ /* 0x080fe20000400000 */
[C---:B------:R-:W-:Y:S01]  /*dd20*/  ISETP.LT.OR P3, PT, R0.reuse, 0x22, !P2 ;  /* 0x000000220000780c */ /* 0x040fe20005761670 */
[-C--:B------:R-:W-:Y:S01]  /*dd30*/  FMUL R111, R111, R168.reuse ;  /* 0x000000a86f6f7220 */ /* 0x080fe20000400000 */
[----:B------:R-:W-:Y:S01]  /*dd40*/  F2FP.SATFINITE.E4M3.F32.PACK_AB_MERGE_C R107, RZ, R107, RZ ;  /* 0x0000006bff6b723e */ /* 0x000fe200048070ff */
[----:B------:R0:W-:Y:S01]  /*dd50*/  @!P4 STG.E.U8 desc[UR36][R8.64+0x18], R13 ;  /* 0x0000180d0800c986 */ /* 0x0001e2000c101124 */
[----:B------:R-:W-:Y:S01]  /*dd60*/  ISETP.LT.OR P4, PT, R0, 0x21, !P1 ;  /* 0x000000210000780c */ /* 0x000fe20004f81670 */
[----:B------:R-:W-:Y:S01]  /*dd70*/  FMUL R112, R112, R168 ;  /* 0x000000a870707220 */ /* 0x000fe20000400000 */
[----:B-1----:R-:W-:Y:S01]  /*dd80*/  F2FP.SATFINITE.E4M3.F32.PACK_AB_MERGE_C R19, RZ, R108, RZ ;  /* 0x0000006cff13723e */ /* 0x002fe200048070ff */
[----:B------:R-:W-:Y:S01]  /*dd90*/  @!P5 STG.E.U8 desc[UR36][R8.64+0x19], R103 ;  /* 0x000019670800d986 */ /* 0x000fe2000c101124 */
[C---:B------:R-:W-:Y:S01]  /*dda0*/  ISETP.LT.OR P5, PT, R0.reuse, 0x22, !P1 ;  /* 0x000000220000780c */ /* 0x040fe20004fa1670 */
[-C--:B------:R-:W-:Y:S01]  /*ddb0*/  FMUL R113, R113, R168.reuse ;  /* 0x000000a871717220 */ /* 0x080fe20000400000 */
[----:B------:R-:W-:Y:S01]  /*ddc0*/  F2FP.SATFINITE.E4M3.F32.PACK_AB_MERGE_C R109, RZ, R109, RZ ;  /* 0x0000006dff6d723e */ /* 0x000fe200048070ff */
[----:B------:R1:W-:Y:S01]  /*ddd0*/  @!P0 STG.E.U8 desc[UR36][R10.64+0x20], R15 ;  /* 0x0000200f0a008986 */ /* 0x0003e2000c101124 */
[----:B------:R-:W-:Y:S01]  /*dde0*/  ISETP.LT.OR P0, PT, R0, 0x29, !P2 ;  /* 0x000000290000780c */ /* 0x000fe20005701670 */
[----:B------:R-:W-:Y:S01]  /*ddf0*/  FMUL R114, R114, R168 ;  /* 0x000000a872727220 */ /* 0x000fe20000400000 */
[----:B------:R-:W-:Y:S01]  /*de00*/  F2FP.SATFINITE.E4M3.F32.PACK_AB_MERGE_C R111, RZ, R111, RZ ;  /* 0x0000006fff6f723e */ /* 0x000fe200048070ff */
[----:B------:R-:W-:Y:S01]  /*de10*/  @!P3 STG.E.U8 desc[UR36][R10.64+0x21], R105 ;  /* 0x000021690a00b986 */ /* 0x000fe2000c101124 */
[----:B0-----:R-:W-:Y:S01]  /*de20*/  F2FP.SATFINITE.E4M3.F32.PACK_AB_MERGE_C R13, RZ, R106, RZ ;  /* 0x0000006aff0d723e */ /* 0x001fe200048070ff */
[-C--:B------:R-:W-:Y:S01]  /*de30*/  FMUL R115, R115, R168.reuse ;  /* 0x000000a873737220 */ /* 0x080fe20000400000 */
[----:B------:R-:W-:Y:S01]  /*de40*/  ISETP.LT.OR P3, PT, R0, 0x2a, !P2 ;  /* 0x0000002a0000780c */ /* 0x000fe20005761670 */
[-C--:B------:R-:W-:Y:S01]  /*de50*/  FMUL R116, R116, R168.reuse ;  /* 0x000000a874747220 */ /* 0x080fe20000400000 */
[----:B------:R-:W-:Y:S01]  /*de60*/  F2FP.SATFINITE.E4M3.F32.PACK_AB_MERGE_C R113, RZ, R113, RZ ;  /* 0x00000071ff71723e */ /* 0x000fe200048070ff */
[----:B------:R0:W-:Y:S01]  /*de70*/  @!P4 STG.E.U8 desc[UR36][R8.64+0x20], R13 ;  /* 0x0000200d0800c986 */ /* 0x0001e2000c101124 */
[C---:B------:R-:W-:Y:S01]  /*de80*/  ISETP.LT.OR P4, PT, R0.reuse, 0x29, !P1 ;  /* 0x000000290000780c */ /* 0x040fe20004f81670 */
[----:B------:R-:W-:Y:S01]  /*de90*/  FMUL R117, R117, R168 ;  /* 0x000000a875757220 */ /* 0x000fe20000400000 */
[----:B-1----:R-:W-:Y:S01]  /*dea0*/  F2FP.SATFINITE.E4M3.F32.PACK_AB_MERGE_C R15, RZ, R112, RZ ;  /* 0x00000070ff0f723e */ /* 0x002fe200048070ff */
[----:B------:R-:W-:Y:S01]  /*deb0*/  @!P5 STG.E.U8 desc[UR36][R8.64+0x21], R107 ;  /* 0x0000216b0800d986 */ /* 0x000fe2000c101124 */
[----:B------:R-:W-:Y:S01]  /*dec0*/  ISETP.LT.OR P5, PT, R0, 0x2a, !P1 ;  /* 0x0000002a0000780c */ /* 0x000fe20004fa1670 */
[-C--:B------:R-:W-:Y:S01]  /*ded0*/  FMUL R118, R118, R168.reuse ;  /* 0x000000a876767220 */ /* 0x080fe20000400000 */
[----:B------:R-:W-:Y:S01]  /*dee0*/  F2FP.SATFINITE.E4M3.F32.PACK_AB_MERGE_C R115, RZ, R115, RZ ;  /* 0x00000073ff73723e */ /* 0x000fe200048070ff */
[----:B------:R1:W-:Y:S01]  /*def0*/  @!P0 STG.E.U8 desc[UR36][R10.64+0x28], R19 ;  /* 0x000028130a008986 */ /* 0x0003e2000c101124 */
[----:B------:R-:W-:Y:S01]  /*df00*/  ISETP.LT.OR P0, PT, R0, 0x31, !P2 ;  /* 0x000000310000780c */ /* 0x000fe20005701670 */
[-C--:B------:R-:W-:Y:S01]  /*df10*/  FMUL R119, R119, R168.reuse ;  /* 0x000000a877777220 */ /* 0x080fe20000400000 */
[----:B------:R-:W-:Y:S01]  /*df20*/  FMUL R120, R120, R168 ;  /* 0x000000a878787220 */ /* 0x000fe20000400000 */
[----:B0-----:R-:W-:Y:S01]  /*df30*/  F2FP.SATFINITE.E4M3.F32.PACK_AB_MERGE_C R13, RZ, R110, RZ ;  /* 0x0000006eff0d723e */ /* 0x001fe200048070ff */
[----:B------:R-:W-:Y:S01]  /*df40*/  @!P3 STG.E.U8 desc[UR36][R10.64+0x29], R109 ;  /* 0x0000296d0a00b986 */ /* 0x000fe2000c101124 */
        /* <DEDUP_REMOVED lines=38> */
[-C--:B------:R-:W-:Y:S01]  /*e1b0*/  FMUL R132, R132, R168.reuse ;  /* 0x000000a884847220 */ /* 0x080fe20000400000 */
        /* <DEDUP_REMOVED lines=45> */
[C---:B------:R-:W-:Y:S01]  /*e490*/  ISETP.LT.OR P0, PT, R0.reuse, 0x59, !P2 ;  /* 0x000000590000780c */ /* 0x040fe20005701670 */
        /* <DEDUP_REMOVED lines=55> */
[----:B------:R-:W-:Y:S01]  /*e810*/  F2FP.SATFINITE.E4M3.F32.PACK_AB_MERGE_C R31, RZ, R31, RZ ;  /* 0x0000001fff1f723e */ /* 0x000fe200048070ff */
        /* <DEDUP_REMOVED lines=13> */
[C---:B------:R-:W-:Y:S01]  /*e8f0*/  ISETP.LT.OR P2, PT, R0.reuse, 0x7a, !P2 ;  /* 0x0000007a0000780c */ /* 0x040fe20005741670 */
[----:B------:R1:W-:Y:S01]  /*e900*/  @!P0 STG.E.U8 desc[UR36][R10.64+0x70], R15 ;  /* 0x0000700f0a008986 */ /* 0x0003e2000c101124 */
[----:B------:R-:W-:Y:S01]  /*e910*/  ISETP.LT.OR P0, PT, R0, 0x72, !P1 ;  /* 0x000000720000780c */ /* 0x000fe20004f01670 */
[----:B------:R-:W-:Y:S01]  /*e920*/  FMUL R38, R38, R168 ;  /* 0x000000a826267220 */ /* 0x000fe20000400000 */
[----:B------:R-:W-:Y:S01]  /*e930*/  F2FP.SATFINITE.E4M3.F32.PACK_AB_MERGE_C R35, RZ, R35, RZ ;  /* 0x00000023ff23723e */ /* 0x000fe200048070ff */
[----:B------:R-:W-:Y:S01]  /*e940*/  @!P4 STG.E.U8 desc[UR36][R10.64+0x71], R145 ;  /* 0x000071910a00c986 */ /* 0x000fe2000c101124 */
[----:B0-----:R-:W-:Y:S01]  /*e950*/  F2FP.SATFINITE.E4M3.F32.PACK_AB_MERGE_C R13, RZ, R146, RZ ;  /* 0x00000092ff0d723e */ /* 0x001fe200048070ff */
[-C--:B------:R-:W-:Y:S01]  /*e960*/  FMUL R39, R39, R168.reuse ;  /* 0x000000a827277220 */ /* 0x080fe20000400000 */
[----:B------:R-:W-:Y:S01]  /*e970*/  F2FP.SATFINITE.E4M3.F32.PACK_AB_MERGE_C R37, RZ, R37, RZ ;  /* 0x00000025ff25723e */ /* 0x000fe200048070ff */
[-C--:B------:R-:W-:Y:S01]  /*e980*/  FMUL R40, R40, R168.reuse ;  /* 0x000000a828287220 */ /* 0x080fe20000400000 */
[-C--:B------:R-:W-:Y:S01]  /*e990*/  FMUL R41, R41, R168.reuse ;  /* 0x000000a829297220 */ /* 0x080fe20000400000 */
[----:B------:R0:W-:Y:S01]  /*e9a0*/  @!P5 STG.E.U8 desc[UR36][R8.64+0x70], R13 ;  /* 0x0000700d0800d986 */ /* 0x0001e2000c101124 */
[----:B------:R-:W-:Y:S01]  /*e9b0*/  F2FP.SATFINITE.E4M3.F32.PACK_AB_MERGE_C R39, RZ, R39, RZ ;  /* 0x00000027ff27723e */ /* 0x000fe200048070ff */
[----:B------:R-:W-:Y:S01]  /*e9c0*/  FMUL R42, R42, R168 ;  /* 0x000000a82a2a7220 */ /* 0x000fe20000400000 */
[----:B-1----:R-:W-:Y:S01]  /*e9d0*/  F2FP.SATFINITE.E4M3.F32.PACK_AB_MERGE_C R15, RZ, R24, RZ ;  /* 0x00000018ff0f723e */ /* 0x002fe200048070ff */
[----:B------:R-:W-:Y:S01]  /*e9e0*/  @!P0 STG.E.U8 desc[UR36][R8.64+0x71], R147 ;  /* 0x0000719308008986 */ /* 0x000fe2000c101124 */
[----:B------:R-:W-:Y:S01]  /*e9f0*/  ISETP.GE.AND P0, PT, R3, 0x81, PT ;  /* 0x000000810300780c */ /* 0x000fe20003f06270 */
[-C--:B------:R-:W-:Y:S01]  /*ea00*/  FMUL R43, R43, R168.reuse ;  /* 0x000000a82b2b7220 */ /* 0x080fe20000400000 */
[----:B------:R-:W-:Y:S01]  /*ea10*/  F2FP.SATFINITE.E4M3.F32.PACK_AB_MERGE_C R41, RZ, R41, RZ ;  /* 0x00000029ff29723e */ /* 0x000fe200048070ff */
[----:B------:R-:W-:Y:S01]  /*ea20*/  @!P3 STG.E.U8 desc[UR36][R10.64+0x78], R19 ;  /* 0x000078130a00b986 */ /* 0x000fe2000c101124 */
[----:B------:R-:W-:Y:S01]  /*ea30*/  ISETP.LT.OR P3, PT, R0, 0x79, !P1 ;  /* 0x000000790000780c */ /* 0x000fe20004f61670 */
[-C--:B------:R-:W-:Y:S01]  /*ea40*/  FMUL R44, R44, R168.reuse ;  /* 0x000000a82c2c7220 */ /* 0x080fe20000400000 */
[C---:B------:R-:W-:Y:S01]  /*ea50*/  ISETP.LT.OR P1, PT, R0.reuse, 0x7a, !P1 ;  /* 0x0000007a0000780c */ /* 0x040fe20004f21670 */
[----:B------:R-:W-:Y:S01]  /*ea60*/  @!P2 STG.E.U8 desc[UR36][R10.64+0x79], R149 ;  /* 0x000079950a00a986 */ /* 0x000fe2000c101124 */
[C---:B------:R-:W-:Y:S01]  /*ea70*/  ISETP.LT.OR P4, PT, R0.reuse, 0x1, !P0 ;  /* 0x000000010000780c */ /* 0x040fe20004781670 */
[-C--:B------:R-:W-:Y:S01]  /*ea80*/  FMUL R45, R45, R168.reuse ;  /* 0x000000a82d2d7220 */ /* 0x080fe20000400000 */
[----:B------:R-:W-:Y:S01]  /*ea90*/  ISETP.LT.OR P5, PT, R0, 0x2, !P0 ;  /* 0x000000020000780c */ /* 0x000fe200047a1670 */
[----:B------:R-:W-:Y:S01]  /*eaa0*/  FMUL R46, R46, R168 ;  /* 0x000000a82e2e7220 */ /* 0x000fe20000400000 */
[----:B0-----:R-:W-:Y:S01]  /*eab0*/  F2FP.SATFINITE.E4M3.F32.PACK_AB_MERGE_C R13, RZ, R150, RZ ;  /* 0x00000096ff0d723e */ /* 0x001fe200048070ff */
[-C--:B------:R-:W-:Y:S01]  /*eac0*/  FMUL R47, R47, R168.reuse ;  /* 0x000000a82f2f7220 */ /* 0x080fe20000400000 */
[----:B------:R-:W-:Y:S01]  /*ead0*/  ISETP.GE.AND P2, PT, R3, 0x89, PT ;  /* 0x000000890300780c */ /* 0x000fe20003f46270 */
[----:B------:R-:W-:Y:S01]  /*eae0*/  FMUL R48, R48, R168 ;  /* 0x000000a830307220 */ /* 0x000fe20000400000 */
[----:B------:R-:W-:Y:S01]  /*eaf0*/  F2FP.SATFINITE.E4M3.F32.PACK_AB_MERGE_C R3, RZ, R26, RZ ;  /* 0x0000001aff03723e */ /* 0x000fe200048070ff */
[----:B------:R-:W-:Y:S01]  /*eb00*/  @!P3 STG.E.U8 desc[UR36][R8.64+0x78], R13 ;  /* 0x0000780d0800b986 */ /* 0x000fe2000c101124 */
[C---:B------:R-:W-:Y:S01]  /*eb10*/  ISETP.LT.OR P3, PT, R0.reuse, 0x2, !P2 ;  /* 0x000000020000780c */ /* 0x040fe20005761670 */
[-C--:B------:R-:W-:Y:S01]  /*eb20*/  FMUL R49, R49, R168.reuse ;  /* 0x000000a831317220 */ /* 0x080fe20000400000 */
[----:B------:R-:W-:Y:S01]  /*eb30*/  F2FP.SATFINITE.E4M3.F32.PACK_AB_MERGE_C R43, RZ, R43, RZ ;  /* 0x0000002bff2b723e */ /* 0x000fe200048070ff */
        /* <DEDUP_REMOVED lines=8> */
[----:B------:R-:W-:Y:S01]  /*ebc0*/  @!P5 STG.E.U8 desc[UR36][R6.64+0x1], R25 ;  /* 0x000001190600d986 */ /* 0x000fe2000c101124 */
[----:B------:R-:W-:Y:S01]  /*ebd0*/  ISETP.LT.OR P5, PT, R0, 0xa, !P0 ;  /* 0x0000000a0000780c */ /* 0x000fe200047a1670 */
[----:B------:R-:W-:Y:S01]  /*ebe0*/  FMUL R52, R52, R168 ;  /* 0x000000a834347220 */ /* 0x000fe20000400000 */
[----:B------:R-:W-:Y:S01]  /*ebf0*/  F2FP.SATFINITE.E4M3.F32.PACK_AB_MERGE_C R49, RZ, R49, RZ ;  /* 0x00000031ff31723e */ /* 0x000fe200048070ff */
[----:B------:R-:W-:Y:S01]  /*ec00*/  @!P3 STG.E.U8 desc[UR36][R4.64+0x1], R27 ;  /* 0x0000011b0400b986 */ /* 0x000fe2000c101124 */
[----:B0-----:R-:W-:Y:S01]  /*ec10*/  F2FP.SATFINITE.E4M3.F32.PACK_AB_MERGE_C R9, RZ, R28, RZ ;  /* 0x0000001cff09723e */ /* 0x001fe200048070ff */
[-C--:B------:R-:W-:Y:S01]  /*ec20*/  FMUL R53, R53, R168.reuse ;  /* 0x000000a835357220 */ /* 0x080fe20000400000 */
[C---:B------:R-:W-:Y:S01]  /*ec30*/  ISETP.LT.OR P3, PT, R0.reuse, 0xa, !P2 ;  /* 0x0000000a0000780c */ /* 0x040fe20005761670 */
[----:B------:R0:W-:Y:S01]  /*ec40*/  @!P1 STG.E.U8 desc[UR36][R4.64], R3 ;  /* 0x0000000304009986 */ /* 0x0001e2000c101124 */
        /* <DEDUP_REMOVED lines=9> */
[-C--:B------:R-:W-:Y:S01]  /*ece0*/  FMUL R56, R56, R168.reuse ;  /* 0x000000a838387220 */ /* 0x080fe20000400000 */
[----:B------:R-:W-:Y:S01]  /*ecf0*/  FMUL R57, R57, R168 ;  /* 0x000000a839397220 */ /* 0x000fe20000400000 */
[----:B0-----:R-:W-:Y:S01]  /*ed00*/  F2FP.SATFINITE.E4M3.F32.PACK_AB_MERGE_C R3, RZ, R30, RZ ;  /* 0x0000001eff03723e */ /* 0x001fe200048070ff */
[----:B------:R-:W-:Y:S01]  /*ed10*/  @!P3 STG.E.U8 desc[UR36][R4.64+0x9], R31 ;  /* 0x0000091f0400b986 */ /* 0x000fe2000c101124 */
[----:B------:R-:W-:Y:S01]  /*ed20*/  ISETP.LT.OR P3, PT, R0, 0x12, !P2 ;  /* 0x000000120000780c */ /* 0x000fe20005761670 */
[----:B------:R-:W-:Y:S01]  /*ed30*/  FMUL R58, R58, R168 ;  /* 0x000000a83a3a7220 */ /* 0x000fe20000400000 */
[----:B-1----:R-:W-:Y:S01]  /*ed40*/  F2FP.SATFINITE.E4M3.F32.PACK_AB_MERGE_C R9, RZ, R32, RZ ;  /* 0x00000020ff09723e */ /* 0x002fe200048070ff */
[----:B------:R0:W-:Y:S01]  /*ed50*/  @!P1 STG.E.U8 desc[UR36][R4.64+0x8], R3 ;  /* 0x0000080304009986 */ /* 0x0001e2000c101124 */
        /* <DEDUP_REMOVED lines=15> */
[----:B------:R-:W-:Y:S01]  /*ee50*/  FMUL R63, R63, R168 ;  /* 0x000000a83f3f7220 */ /* 0x000fe20000400000 */
[----:B-1----:R-:W-:Y:S01]  /*ee60*/  F2FP.SATFINITE.E4M3.F32.PACK_AB_MERGE_C R9, RZ, R36, RZ ;  /* 0x00000024ff09723e */ /* 0x002fe200048070ff */
        /* <DEDUP_REMOVED lines=75> */
[----:B------:R-:W-:Y:S01]  /*f320*/  ISETP.LT.OR P4, PT, R0, 0x41, !P0 ;  /* 0x000000410000780c */ /* 0x000fe20004781670 */
[-C--:B------:R-:W-:Y:S01]  /*f330*/  FMUL R85, R85, R168.reuse ;  /* 0x000000a855557220 */ /* 0x080fe20000400000 */
[-C--:B------:R-:W-:Y:S01]  /*f340*/  FMUL R86, R86, R168.reuse ;  /* 0x000000a856567220 */ /* 0x080fe20000400000 */
[----:B------:R-:W-:Y:S01]  /*f350*/  @!P5 STG.E.U8 desc[UR36][R6.64+0x39], R53 ;  /* 0x000039350600d986 */ /* 0x000fe2000c101124 */
[----:B------:R-:W-:Y:S01]  /*f360*/  ISETP.LT.OR P5, PT, R0, 0x42, !P0 ;  /* 0x000000420000780c */ /* 0x000fe200047a1670 */
[----:B------:R-:W-:Y:S01]  /*f370*/  FMUL R87, R87, R168 ;  /* 0x000000a857577220 */ /* 0x000fe20000400000 */
[----:B------:R-:W-:Y:S01]  /*f380*/  F2FP.SATFINITE.E4M3.F32.PACK_AB_MERGE_C R83, RZ, R83, RZ ;  /* 0x00000053ff53723e */ /* 0x000fe200048070ff */
[----:B------:R-:W-:Y:S01]  /*f390*/  @!P3 STG.E.U8 desc[UR36][R4.64+0x39], R55 ;  /* 0x000039370400b986 */ /* 0x000fe2000c101124 */
[----:B0-----:R-:W-:-:S02]  /*f3a0*/  F2FP.SATFINITE.E4M3.F32.PACK_AB_MERGE_C R3, RZ, R54, RZ ;  /* 0x00000036ff03723e */ /* 0x001fc400048070ff */
[C---:B------:R-:W-:Y:S02]  /*f3b0*/  ISETP.LT.OR P3, PT, R0.reuse, 0x42, !P2 ;  /* 0x000000420000780c */ /* 0x040fe40005761670 */
[----:B-1----:R-:W-:Y:S01]  /*f3c0*/  F2FP.SATFINITE.E4M3.F32.PACK_AB_MERGE_C R9, RZ, R56, RZ ;  /* 0x00000038ff09723e */ /* 0x002fe200048070ff */
[----:B------:R0:W-:Y:S01]  /*f3d0*/  @!P1 STG.E.U8 desc[UR36][R4.64+0x38], R3 ;  /* 0x0000380304009986 */ /* 0x0001e2000c101124 */
[C---:B------:R-:W-:Y:S02]  /*f3e0*/  ISETP.LT.OR P1, PT, R0.reuse, 0x41, !P2 ;  /* 0x000000410000780c */ /* 0x040fe40005721670 */
[----:B------:R-:W-:Y:S01]  /*f3f0*/  F2FP.SATFINITE.E4M3.F32.PACK_AB_MERGE_C R85, RZ, R85, RZ ;  /* 0x00000055ff55723e */ /* 0x000fe200048070ff */
[----:B------:R1:W-:Y:S01]  /*f400*/  @!P4 STG.E.U8 desc[UR36][R6.64+0x40], R9 ;  /* 0x000040090600c986 */ /* 0x0003e2000c101124 */
[C---:B------:R-:W-:Y:S02]  /*f410*/  ISETP.LT.OR P4, PT, R0.reuse, 0x49, !P0 ;  /* 0x000000490000780c */ /* 0x040fe40004781670 */
[----:B------:R-:W-:Y:S01]  /*f420*/  F2FP.SATFINITE.E4M3.F32.PACK_AB_MERGE_C R11, RZ, R86, RZ ;  /* 0x00000056ff0b723e */ /* 0x000fe200048070ff */
[----:B------:R-:W-:Y:S01]  /*f430*/  @!P5 STG.E.U8 desc[UR36][R6.64+0x41], R57 ;  /* 0x000041390600d986 */ /* 0x000fe2000c101124 */
[----:B------:R-:W-:-:S02]  /*f440*/  ISETP.LT.OR P5, PT, R0, 0x4a, !P0 ;  /* 0x0000004a0000780c */ /* 0x000fc400047a1670 */
[----:B------:R-:W-:Y:S01]  /*f450*/  F2FP.SATFINITE.E4M3.F32.PACK_AB_MERGE_C R87, RZ, R87, RZ ;  /* 0x00000057ff57723e */ /* 0x000fe200048070ff */
[----:B------:R-:W-:Y:S01]  /*f460*/  @!P3 STG.E.U8 desc[UR36][R4.64+0x41], R59 ;  /* 0x0000413b0400b986 */ /* 0x000fe2000c101124 */
[----:B0-----:R-:W-:Y:S02]  /*f470*/  F2FP.SATFINITE.E4M3.F32.PACK_AB_MERGE_C R3, RZ, R58, RZ ;  /* 0x0000003aff03723e */ /* 0x001fe400048070ff */
[C---:B------:R-:W-:Y:S02]  /*f480*/  ISETP.LT.OR P3, PT, R0.reuse, 0x4a, !P2 ;  /* 0x0000004a0000780c */ /* 0x040fe40005761670 */
[----:B-1----:R-:W-:Y:S01]  /*f490*/  F2FP.SATFINITE.E4M3.F32.PACK_AB_MERGE_C R9, RZ, R60, RZ ;  /* 0x0000003cff09723e */ /* 0x002fe200048070ff */
[----:B------:R0:W-:Y:S01]  /*f4a0*/  @!P1 STG.E.U8 desc[UR36][R4.64+0x40], R3 ;  /* 0x0000400304009986 */ /* 0x0001e2000c101124 */
[----:B------:R-:W-:-:S03]  /*f4b0*/  ISETP.LT.OR P1, PT, R0, 0x49, !P2 ;  /* 0x000000490000780c */ /* 0x000fc60005721670 */
[----:B------:R1:W-:Y:S01]  /*f4c0*/  @!P4 STG.E.U8 desc[UR36][R6.64+0x48], R9 ;  /* 0x000048090600c986 */ /* 0x0003e2000c101124 */
[----:B------:R-:W-:-:S03]  /*f4d0*/  ISETP.LT.OR P4, PT, R0, 0x51, !P0 ;  /* 0x000000510000780c */ /* 0x000fc60004781670 */
[----:B------:R-:W-:Y:S01]  /*f4e0*/  @!P5 STG.E.U8 desc[UR36][R6.64+0x49], R61 ;  /* 0x0000493d0600d986 */ /* 0x000fe2000c101124 */
[C---:B------:R-:W-:Y:S02]  /*f4f0*/  ISETP.LT.OR P5, PT, R0.reuse, 0x52, !P0 ;  /* 0x000000520000780c */ /* 0x040fe400047a1670 */
[----:B0-----:R-:W-:Y:S01]  /*f500*/  F2FP.SATFINITE.E4M3.F32.PACK_AB_MERGE_C R3, RZ, R62, RZ ;  /* 0x0000003eff03723e */ /* 0x001fe200048070ff */
[----:B------:R-:W-:Y:S01]  /*f510*/  @!P3 STG.E.U8 desc[UR36][R4.64+0x49], R63 ;  /* 0x0000493f0400b986 */ /* 0x000fe2000c101124 */
        /* <DEDUP_REMOVED lines=37> */
[----:B------:R-:W-:Y:S02]  /*f770*/  ISETP.LT.OR P5, PT, R0, 0x71, !P0 ;  /* 0x000000710000780c */ /* 0x000fe400047a1670 */
[----:B0-----:R-:W-:Y:S02]  /*f780*/  F2FP.SATFINITE.E4M3.F32.PACK_AB_MERGE_C R3, RZ, R78, RZ ;  /* 0x0000004eff03723e */ /* 0x001fe400048070ff */
[----:B-1----:R-:W-:-:S03]  /*f790*/  F2FP.SATFINITE.E4M3.F32.PACK_AB_MERGE_C R9, RZ, R80, RZ ;  /* 0x00000050ff09723e */ /* 0x002fc600048070ff */
[----:B------:R0:W-:Y:S01]  /*f7a0*/  @!P1 STG.E.U8 desc[UR36][R4.64+0x68], R3 ;  /* 0x0000680304009986 */ /* 0x0001e2000c101124 */
[----:B------:R-:W-:-:S03]  /*f7b0*/  ISETP.LT.OR P1, PT, R0, 0x71, !P2 ;  /* 0x000000710000780c */ /* 0x000fc60005721670 */
[----:B------:R-:W-:Y:S01]  /*f7c0*/  @!P4 STG.E.U8 desc[UR36][R4.64+0x69], R79 ;  /* 0x0000694f0400c986 */ /* 0x000fe2000c101124 */
[----:B------:R-:W-:-:S03]  /*f7d0*/  ISETP.LT.OR P4, PT, R0, 0x79, !P2 ;  /* 0x000000790000780c */ /* 0x000fc60005781670 */
[----:B------:R1:W-:Y:S01]  /*f7e0*/  @!P5 STG.E.U8 desc[UR36][R6.64+0x70], R9 ;  /* 0x000070090600d986 */ /* 0x0003e2000c101124 */
[C---:B------:R-:W-:Y:S02]  /*f7f0*/  ISETP.LT.OR P5, PT, R0.reuse, 0x72, !P2 ;  /* 0x000000720000780c */ /* 0x040fe400057a1670 */
[C---:B------:R-:W-:Y:S01]  /*f800*/  ISETP.LT.OR P2, PT, R0.reuse, 0x7a, !P2 ;  /* 0x0000007a0000780c */ /* 0x040fe20005741670 */
[----:B------:R2:W-:Y:S01]  /*f810*/  @!P3 STG.E.U8 desc[UR36][R6.64+0x71], R81 ;  /* 0x000071510600b986 */ /* 0x0005e2000c101124 */
[C---:B------:R-:W-:Y:S02]  /*f820*/  ISETP.LT.OR P3, PT, R0.reuse, 0x79, !P0 ;  /* 0x000000790000780c */ /* 0x040fe40004761670 */
[----:B------:R-:W-:Y:S02]  /*f830*/  ISETP.LT.OR P0, PT, R0, 0x7a, !P0 ;  /* 0x0000007a0000780c */ /* 0x000fe40004701670 */
[----:B0-----:R-:W-:Y:S02]  /*f840*/  F2FP.SATFINITE.E4M3.F32.PACK_AB_MERGE_C R3, RZ, R82, RZ ;  /* 0x00000052ff03723e */ /* 0x001fe400048070ff */
[----:B-1----:R-:W-:-:S03]  /*f850*/  F2FP.SATFINITE.E4M3.F32.PACK_AB_MERGE_C R9, RZ, R84, RZ ;  /* 0x00000054ff09723e */ /* 0x002fc600048070ff */
[----:B------:R2:W-:Y:S04]  /*f860*/  @!P1 STG.E.U8 desc[UR36][R4.64+0x70], R3 ;  /* 0x0000700304009986 */ /* 0x0005e8000c101124 */
[----:B------:R2:W-:Y:S04]  /*f870*/  @!P5 STG.E.U8 desc[UR36][R4.64+0x71], R83 ;  /* 0x000071530400d986 */ /* 0x0005e8000c101124 */
[----:B------:R2:W-:Y:S04]  /*f880*/  @!P3 STG.E.U8 desc[UR36][R6.64+0x78], R9 ;  /* 0x000078090600b986 */ /* 0x0005e8000c101124 */
[----:B------:R2:W-:Y:S04]  /*f890*/  @!P0 STG.E.U8 desc[UR36][R6.64+0x79], R85 ;  /* 0x0000795506008986 */ /* 0x0005e8000c101124 */
[----:B------:R2:W-:Y:S04]  /*f8a0*/  @!P4 STG.E.U8 desc[UR36][R4.64+0x78], R11 ;  /* 0x0000780b0400c986 */ /* 0x0005e8000c101124 */
[----:B------:R2:W-:Y:S02]  /*f8b0*/  @!P2 STG.E.U8 desc[UR36][R4.64+0x79], R87 ;  /* 0x000079570400a986 */ /* 0x0005e4000c101124 */
.L_x_303:
[----:B------:R-:W-:Y:S05]  /*f8c0*/  BSYNC B0 ;  /* 0x0000000000007941 */ /* 0x000fea0003800000 */
.L_x_45:
[----:B------:R-:W-:Y:S01]  /*f8d0*/  ULDC UR4, c[0x0][0xc] ;  /* 0x0000030000047ab9 */ /* 0x000fe20000000800 */
[----:B------:R-:W-:Y:S01]  /*f8e0*/  ULDC UR5, c[0x0][0x10] ;  /* 0x0000040000057ab9 */ /* 0x000fe20000000800 */
[----:B0-2---:R-:W0:Y:S01]  /*f8f0*/  LDC R3, c[0x0][0x14] ;  /* 0x00000500ff037b82 */ /* 0x005e220000000800 */
[----:B------:R-:W-:Y:S01]  /*f900*/  UIMAD.WIDE.U32 UR4, UR4, UR5, URZ ;  /* 0x00000005040472a5 */ /* 0x000fe2000f8e003f */
[----:B-----5:R-:W-:Y:S01]  /*f910*/  PRMT R0, RZ, 0x7610, R0 ;  /* 0x00007610ff007816 */ /* 0x020fe20000000000 */
[----:B------:R-:W-:Y:S01]  /*f920*/  UMOV UR42, 0xffffffff ;  /* 0xffffffff002a7882 */ /* 0x000fe20000000000 */
[----:B------:R-:W-:-:S03]  /*f930*/  IMAD.MOV.U32 R22, RZ, RZ, -0x1 ;  /* 0xffffffffff167424 */ /* 0x000fc600078e00ff */
[----:B0-----:R-:W-:-:S04]  /*f940*/  IMAD.WIDE.U32 R16, R3, UR4, R16 ;  /* 0x0000000403107c25 */ /* 0x001fc8000f8e0010 */
[----:B------:R-:W-:Y:S01]  /*f950*/  IMAD R3, R3, UR5, RZ ;  /* 0x0000000503037c24 */ /* 0x000fe2000f8e02ff */
[----:B------:R-:W-:Y:S02]  /*f960*/  ULDC.64 UR4, c[0x0][0x650] ;  /* 0x0001940000047ab9 */ /* 0x000fe40000000a00 */
[----:B------:R-:W-:Y:S01]  /*f970*/  ISETP.GE.U32.AND P0, PT, R16, UR4, PT ;  /* 0x0000000410007c0c */ /* 0x000fe2000bf06070 */
[----:B------:R-:W-:-:S05]  /*f980*/  IMAD.IADD R17, R17, 0x1, R3 ;  /* 0x0000000111117824 */ /* 0x000fca00078e0203 */
[----:B------:R-:W-:-:S13]  /*f990*/  ISETP.GE.U32.AND.EX P0, PT, R17, UR5, PT, P0 ;  /* 0x0000000511007c0c */ /* 0x000fda000bf06100 */
[----:B------:R-:W-:Y:S05]  /*f9a0*/  @P0 BRA `(.L_x_304) ;  /* 0x0000000400680947 */ /* 0x000fea0003800000 */
[----:B------:R-:W0:Y:S01]  /*f9b0*/  S2R R12, SR_CTAID.X ;  /* 0x00000000000c7919 */ /* 0x000e220000002500 */
[----:B-1-3--:R-:W1:Y:S01]  /*f9c0*/  LDC.64 R10, c[0x0][0x628] ;  /* 0x00018a00ff0a7b82 */ /* 0x00ae620000000a00 */
[----:B------:R-:W-:Y:S01]  /*f9d0*/  ULDC UR4, c[0x0][0x150] ;  /* 0x0000540000047ab9 */ /* 0x000fe20000000800 */
[----:B------:R-:W-:Y:S01]  /*f9e0*/  IMAD.MOV.U32 R8, RZ, RZ, R16 ;  /* 0x000000ffff087224 */ /* 0x000fe200078e0010 */
[----:B------:R-:W2:Y:S01]  /*f9f0*/  S2R R20, SR_CTAID.Y ;  /* 0x0000000000147919 */ /* 0x000ea20000002600 */
[----:B------:R-:W-:-:S04]  /*fa00*/  IMAD.MOV.U32 R9, RZ, RZ, R17 ;  /* 0x000000ffff097224 */ /* 0x000fc800078e0011 */
[----:B------:R-:W3:Y:S08]  /*fa10*/  LDC R21, c[0x0][0x144] ;  /* 0x00005100ff157b82 */ /* 0x000ef00000000800 */
[----:B------:R-:W2:Y:S08]  /*fa20*/  LDC R0, c[0x0][0x630] ;  /* 0x00018c00ff007b82 */ /* 0x000eb00000000800 */
[----:B----4-:R-:W4:Y:S01]  /*fa30*/  LDC.64 R14, c[0x0][0x620] ;  /* 0x00018800ff0e7b82 */ /* 0x010f220000000a00 */
[----:B-1----:R-:W-:-:S04]  /*fa40*/  ISETP.NE.U32.AND P0, PT, R10, RZ, PT ;  /* 0x000000ff0a00720c */ /* 0x002fc80003f05070 */
[----:B------:R-:W-:Y:S02]  /*fa50*/  ISETP.NE.AND.EX P0, PT, R11, RZ, PT, P0 ;  /* 0x000000ff0b00720c */ /* 0x000fe40003f05300 */
[----:B0-----:R-:W-:-:S05]  /*fa60*/  I2FP.F32.U32 R3, R12 ;  /* 0x0000000c00037245 */ /* 0x001fca0000201000 */
[----:B------:R-:W-:-:S04]  /*fa70*/  FMUL R3, R3, UR4 ;  /* 0x0000000403037c20 */ /* 0x000fc80008400000 */
[----:B------:R0:W1:Y:S02]  /*fa80*/  F2I.U32.TRUNC.NTZ R19, R3 ;  /* 0x0000000300137305 */ /* 0x000064000020f000 */
[----:B--23--:R-:W-:Y:S05]  /*fa90*/  @!P0 BRA `(.L_x_305) ;  /* 0x0000000000288947 */ /* 0x00cfea0003800000 */
[----:B0-----:R-:W0:Y:S02]  /*faa0*/  LDC R3, c[0x0][0x634] ;  /* 0x00018d00ff037b82 */ /* 0x001e240000000800 */
        /* <DEDUP_REMOVED lines=9> */
.L_x_305:
[----:B------:R-:W2:Y:S01]  /*fb40*/  LDC.64 R26, c[0x0][0x640] ;  /* 0x00019000ff1a7b82 */ /* 0x000ea20000000a00 */
[-C--:B------:R-:W-:Y:S01]  /*fb50*/  SHF.R.U64 R29, R8, R0.reuse, R9 ;  /* 0x00000000081d7219 */ /* 0x080fe20000001209 */
[----:B-1----:R-:W-:Y:S01]  /*fb60*/  IMAD.MOV R19, RZ, RZ, -R19 ;  /* 0x000000ffff137224 */ /* 0x002fe200078e0a13 */
[----:B------:R-:W-:Y:S01]  /*fb70*/  SHF.R.U32.HI R0, RZ, R0, R9 ;  /* 0x00000000ff007219 */ /* 0x000fe20000011609 */
[----:B------:R-:W-:Y:S01]  /*fb80*/  ULDC UR4, c[0x0][0x154] ;  /* 0x0000550000047ab9 */ /* 0x000fe20000000800 */
[----:B0-----:R-:W-:Y:S01]  /*fb90*/  IADD3 R3, P0, RZ, -R29, RZ ;  /* 0x8000001dff037210 */ /* 0x001fe20007f1e0ff */
[----:B------:R-:W-:Y:S02]  /*fba0*/  IMAD R22, R21, R19, R12 ;  /* 0x0000001315167224 */ /* 0x000fe400078e020c */
[----:B------:R-:W0:Y:S01]  /*fbb0*/  LDC R6, c[0x0][0x618] ;  /* 0x00018600ff067b82 */ /* 0x000e220000000800 */
[----:B------:R-:W-:Y:S02]  /*fbc0*/  IMAD.MOV.U32 R7, RZ, RZ, 0x1 ;  /* 0x00000001ff077424 */ /* 0x000fe400078e00ff */
[----:B------:R-:W-:-:S04]  /*fbd0*/  IMAD.X R5, RZ, RZ, ~R0, P0 ;  /* 0x000000ffff057224 */ /* 0x000fc800000e0e00 */
[-C--:B----4-:R-:W-:Y:S01]  /*fbe0*/  IMAD R0, R5, R14.reuse, RZ ;  /* 0x0000000e05007224 */ /* 0x090fe200078e02ff */
[----:B------:R-:W1:Y:S01]  /*fbf0*/  LDC R8, c[0x0][0x608] ;  /* 0x00018200ff087b82 */ /* 0x000e620000000800 */
[----:B------:R-:W-:-:S04]  /*fc00*/  IMAD.WIDE.U32 R4, R3, R14, R16 ;  /* 0x0000000e03047225 */ /* 0x000fc800078e0010 */
[----:B------:R-:W-:Y:S01]  /*fc10*/  IMAD R3, R3, R15, R0 ;  /* 0x0000000f03037224 */ /* 0x000fe200078e0200 */
[----:B------:R-:W-:Y:S02]  /*fc20*/  I2FP.F32.U32 R0, R20 ;  /* 0x0000001400007245 */ /* 0x000fe40000201000 */
[----:B------:R-:W3:Y:S01]  /*fc30*/  LDC R24, c[0x0][0x658] ;  /* 0x00019600ff187b82 */ /* 0x000ee20000000800 */
[----:B------:R-:W-:Y:S01]  /*fc40*/  IMAD.IADD R3, R5, 0x1, R3 ;  /* 0x0000000105037824 */ /* 0x000fe200078e0203 */
[----:B--2---:R-:W-:Y:S01]  /*fc50*/  ISETP.NE.U32.AND P0, PT, R26, RZ, PT ;  /* 0x000000ff1a00720c */ /* 0x004fe20003f05070 */
[----:B------:R-:W-:Y:S01]  /*fc60*/  FMUL R0, R0, UR4 ;  /* 0x0000000400007c20 */ /* 0x000fe20008400000 */
[----:B------:R-:W-:Y:S02]  /*fc70*/  IMAD.MOV.U32 R5, RZ, RZ, -0x1 ;  /* 0xffffffffff057424 */ /* 0x000fe400078e00ff */
[----:B------:R-:W-:Y:S01]  /*fc80*/  ISETP.NE.AND.EX P0, PT, R27, RZ, PT, P0 ;  /* 0x000000ff1b00720c */ /* 0x000fe20003f05300 */
[----:B------:R2:W4:Y:S01]  /*fc90*/  F2I.U32.TRUNC.NTZ R13, R0 ;  /* 0x00000000000d7305 */ /* 0x000522000020f000 */
[----:B------:R-:W2:Y:S01]  /*fca0*/  LDC R15, c[0x0][0x148] ;  /* 0x00005200ff0f7b82 */ /* 0x000ea20000000800 */
[----:B0-----:R-:W-:-:S02]  /*fcb0*/  SHF.R.U64 R12, R4, R6, R3 ;  /* 0x00000006040c7219 */ /* 0x001fc40000001203 */
[----:B------:R-:W-:-:S05]  /*fcc0*/  SHF.R.U32.HI R3, RZ, R6, R3 ;  /* 0x00000006ff037219 */ /* 0x000fca0000011603 */
[----:B------:R-:W0:Y:S01]  /*fcd0*/  LDC R19, c[0x0][0x600] ;  /* 0x00018000ff137b82 */ /* 0x000e220000000800 */
[-CC-:B-1----:R-:W-:Y:S02]  /*fce0*/  SHF.R.U64 R10, R12, R8.reuse, R3.reuse ;  /* 0x000000080c0a7219 */ /* 0x182fe40000001203 */
[----:B------:R-:W-:-:S05]  /*fcf0*/  SHF.R.U32.HI R3, RZ, R8, R3 ;  /* 0x00000008ff037219 */ /* 0x000fca0000011603 */
[----:B------:R-:W1:Y:S01]  /*fd00*/  LDC R21, c[0x0][0x648] ;  /* 0x00019200ff157b82 */ /* 0x000e620000000800 */
[-C--:B---3--:R-:W-:Y:S02]  /*fd10*/  SHF.L.U32 R4, R5, R24.reuse, RZ ;  /* 0x0000001805047219 */ /* 0x088fe400000006ff */
[-CC-:B------:R-:W-:Y:S02]  /*fd20*/  SHF.R.U64 R14, R10, R24.reuse, R3.reuse ;  /* 0x000000180a0e7219 */ /* 0x180fe40000001203 */
[----:B------:R-:W-:Y:S02]  /*fd30*/  SHF.R.U32.HI R5, RZ, R24, R3 ;  /* 0x00000018ff057219 */ /* 0x000fe40000011603 */
[----:B------:R-:W-:Y:S01]  /*fd40*/  LOP3.LUT R23, RZ, R4, RZ, 0x33, !PT ;  /* 0x00000004ff177212 */ /* 0x000fe200078e33ff */
[----:B------:R-:W3:Y:S01]  /*fd50*/  LDC R25, c[0x0][0x638] ;  /* 0x00018e00ff197b82 */ /* 0x000ee20000000800 */
[----:B------:R-:W-:Y:S01]  /*fd60*/  SHF.L.U32 R24, R7, R24, RZ ;  /* 0x0000001807187219 */ /* 0x000fe200000006ff */
[----:B------:R-:W-:-:S06]  /*fd70*/  IMAD.MOV.U32 R4, RZ, RZ, R14 ;  /* 0x000000ffff047224 */ /* 0x000fcc00078e000e */
[----:B------:R-:W0:Y:S01]  /*fd80*/  LDC R28, c[0x0][0x610] ;  /* 0x00018400ff1c7b82 */ /* 0x000e220000000800 */
[----:B----4-:R-:W-:Y:S05]  /*fd90*/  @!P0 BRA `(.L_x_306) ;  /* 0x0000000000288947 */ /* 0x010fea0003800000 */
[----:B------:R-:W4:Y:S02]  /*fda0*/  LDC R3, c[0x0][0x64c] ;  /* 0x00019300ff037b82 */ /* 0x000f240000000800 */
[----:B----4-:R-:W-:-:S05]  /*fdb0*/  IADD3 R3, P0, R14, R3, RZ ;  /* 0x000000030e037210 */ /* 0x010fca0007f1e0ff */
        /* <DEDUP_REMOVED lines=8> */
.L_x_306:
[----:B------:R-:W-:Y:S01]  /*fe40*/  ISETP.NE.AND P0, PT, R2, 0x1, PT ;  /* 0x000000010200780c */ /* 0x000fe20003f05270 */
[----:B------:R-:W-:Y:S01]  /*fe50*/  IMAD.MOV R13, RZ, RZ, -R13 ;  /* 0x000000ffff0d7224 */ /* 0x000fe200078e0a0d */
[----:B-12---:R-:W-:Y:S01]  /*fe60*/  SHF.R.U64 R0, R4, R21, R5 ;  /* 0x0000001504007219 */ /* 0x006fe20000001205 */
[----:B0-----:R-:W-:Y:S01]  /*fe70*/  VIADD R5, R19, 0xffffffff ;  /* 0xffffffff13057836 */ /* 0x001fe20000000000 */
[----:B------:R-:W-:Y:S02]  /*fe80*/  LOP3.LUT R23, R10, R23, RZ, 0xc0, !PT ;  /* 0x000000170a177212 */ /* 0x000fe400078ec0ff */
[----:B------:R-:W-:Y:S01]  /*fe90*/  R2UR UR42, R29 ;  /* 0x000000001d2a72ca */ /* 0x000fe200000e0000 */
[----:B------:R-:W-:Y:S01]  /*fea0*/  IMAD.MOV R3, RZ, RZ, -R0 ;  /* 0x000000ffff037224 */ /* 0x000fe200078e0a00 */
[----:B------:R-:W-:Y:S01]  /*feb0*/  LOP3.LUT R5, R12, R5, RZ, 0xc0, !PT ;  /* 0x000000050c057212 */ /* 0x000fe200078ec0ff */
[----:B------:R-:W-:Y:S02]  /*fec0*/  IMAD R23, R24, R0, R23 ;  /* 0x0000000018177224 */ /* 0x000fe400078e0217 */
[----:B---3--:R-:W-:-:S02]  /*fed0*/  IMAD R0, R3, R25, R14 ;  /* 0x0000001903007224 */ /* 0x008fc400078e020e */
[----:B------:R-:W-:Y:S02]  /*fee0*/  @P0 IMAD R22, R15, R13, R20 ;  /* 0x0000000d0f160224 */ /* 0x000fe400078e0214 */
[----:B------:R-:W-:Y:S02]  /*fef0*/  IMAD R0, R0, R19, R5 ;  /* 0x0000001300007224 */ /* 0x000fe400078e0205 */
[----:B------:R-:W-:Y:S02]  /*ff00*/  IMAD R23, R23, R28, R22 ;  /* 0x0000001c17177224 */ /* 0x000fe400078e0216 */
[----:B------:R-:W-:-:S03]  /*ff10*/  IMAD.MOV.U32 R3, RZ, RZ, 0x1 ;  /* 0x00000001ff037424 */ /* 0x000fc600078e00ff */
[----:B------:R-:W-:Y:S02]  /*ff20*/  SEL R22, R0, R23, !P0 ;  /* 0x0000001700167207 */ /* 0x000fe40004000000 */
[----:B------:R-:W-:Y:S02]  /*ff30*/  SEL R23, R23, R0, !P0 ;  /* 0x0000000017177207 */ /* 0x000fe40004000000 */
[----:B------:R-:W-:-:S07]  /*ff40*/  PRMT R0, R3, 0x7610, R0 ;  /* 0x0000761003007816 */ /* 0x000fce0000000000 */
.L_x_304:
[----:B------:R-:W-:-:S13]  /*ff50*/  LOP3.LUT P0, RZ, R0, 0xff, RZ, 0xc0, !PT ;  /* 0x000000ff00ff7812 */ /* 0x000fda000780c0ff */
[----:B------:R-:W-:Y:S05]  /*ff60*/  @P0 BRA `(.L_x_307) ;  /* 0xffffff1000080947 */ /* 0x000fea000383ffff */
[----:B------:R-:W-:Y:S05]  /*ff70*/  EXIT ;  /* 0x000000000000794d */ /* 0x000fea0003800000 */
.L_x_3:
[----:B0-----:R-:W-:Y:S01]  /*ff80*/  ULDC.64 UR4, c[0x0][0x650] ;  /* 0x0001940000047ab9 */ /* 0x001fe20000000a00 */
[----:B------:R-:W-:Y:S01]  /*ff90*/  PRMT R3, RZ, 0x7610, R3 ;  /* 0x00007610ff037816 */ /* 0x000fe20000000003 */
[----:B------:R-:W-:Y:S01]  /*ffa0*/  IMAD.MOV.U32 R19, RZ, RZ, -0x1 ;  /* 0xffffffffff137424 */ /* 0x000fe200078e00ff */
[----:B------:R-:W-:Y:S01]  /*ffb0*/  ISETP.GE.U32.AND P0, PT, R16, UR4, PT ;  /* 0x0000000410007c0c */ /* 0x000fe2000bf06070 */
[----:B------:R-:W-:Y:S02]  /*ffc0*/  IMAD.MOV.U32 R22, RZ, RZ, -0x1 ;  /* 0xffffffffff167424 */ /* 0x000fe400078e00ff */
        /* <DEDUP_REMOVED lines=21> */
.L_x_309:
        /* <DEDUP_REMOVED lines=17> */
[----:B------:R-:W-:-:S03]  /*10230*/  IMAD.MOV.U32 R7, RZ, RZ, 0x1 ;  /* 0x00000001ff077424 */ /* 0x000fc600078e00ff */
[----:B0-----:R-:W-:Y:S02]  /*10240*/  SHF.R.U64 R10, R6, R12, R3 ;  /* 0x0000000c060a7219 */ /* 0x001fe40000001203 */
[----:B------:R-:W-:Y:S02]  /*10250*/  I2FP.F32.U32 R6, R0 ;  /* 0x0000000000067245 */ /* 0x000fe40000201000 */
[----:B------:R-:W0:Y:S01]  /*10260*/  LDC R8, c[0x0][0x658] ;  /* 0x00019600ff087b82 */ /* 0x000e220000000800 */
[----:B-1----:R-:W-:Y:S01]  /*10270*/  ISETP.NE.U32.AND P0, PT, R24, RZ, PT ;  /* 0x000000ff1800720c */ /* 0x002fe20003f05070 */
[----:B---3--:R-:W-:Y:S02]  /*10280*/  IMAD.MOV R5, RZ, RZ, -R9 ;  /* 0x000000ffff057224 */ /* 0x008fe400078e0a09 */
[----:B------:R-:W-:Y:S01]  /*10290*/  FMUL R6, R6, UR4 ;  /* 0x0000000406067c20 */ /* 0x000fe20008400000 */
[----:B------:R-:W-:Y:S02]  /*102a0*/  SHF.R.U32.HI R3, RZ, R12, R3 ;  /* 0x0000000cff037219 */ /* 0x000fe40000011603 */
[----:B------:R-:W-:Y:S01]  /*102b0*/  ISETP.NE.AND.EX P0, PT, R25, RZ, PT, P0 ;  /* 0x000000ff1900720c */ /* 0x000fe20003f05300 */
[----:B------:R1:W3:Y:S01]  /*102c0*/  F2I.U32.TRUNC.NTZ R13, R6 ;  /* 0x00000006000d7305 */ /* 0x0002e2000020f000 */
[----:B------:R-:W1:Y:S01]  /*102d0*/  LDC R15, c[0x0][0x148] ;  /* 0x00005200ff0f7b82 */ /* 0x000e620000000800 */
[----:B--2---:R-:W-:-:S02]  /*102e0*/  IMAD R22, R11, R5, R4 ;  /* 0x000000050b167224 */ /* 0x004fc400078e0204 */
[----:B------:R-:W-:-:S05]  /*102f0*/  IMAD.MOV.U32 R5, RZ, RZ, -0x1 ;  /* 0xffffffffff057424 */ /* 0x000fca00078e00ff */
[----:B------:R-:W2:Y:S01]  /*10300*/  LDC R20, c[0x0][0x600] ;  /* 0x00018000ff147b82 */ /* 0x000ea20000000800 */
[-CC-:B----4-:R-:W-:Y:S02]  /*10310*/  SHF.R.U64 R12, R10, R14.reuse, R3.reuse ;  /* 0x0000000e0a0c7219 */ /* 0x190fe40000001203 */
[----:B------:R-:W-:-:S05]  /*10320*/  SHF.R.U32.HI R3, RZ, R14, R3 ;  /* 0x0000000eff037219 */ /* 0x000fca0000011603 */
[----:B------:R-:W4:Y:S01]  /*10330*/  LDC R19, c[0x0][0x648] ;  /* 0x00019200ff137b82 */ /* 0x000f220000000800 */
[-C--:B0-----:R-:W-:Y:S02]  /*10340*/  SHF.L.U32 R4, R5, R8.reuse, RZ ;  /* 0x0000000805047219 */ /* 0x081fe400000006ff */
[--C-:B------:R-:W-:Y:S02]  /*10350*/  SHF.R.U64 R14, R12, R8, R3.reuse ;  /* 0x000000080c0e7219 */ /* 0x100fe40000001203 */
[----:B------:R-:W-:Y:S02]  /*10360*/  LOP3.LUT R27, RZ, R4, RZ, 0x33, !PT ;  /* 0x00000004ff1b7212 */ /* 0x000fe400078e33ff */
[-C--:B------:R-:W-:Y:S01]  /*10370*/  SHF.R.U32.HI R5, RZ, R8.reuse, R3 ;  /* 0x00000008ff057219 */ /* 0x080fe20000011603 */
[----:B------:R-:W0:Y:S01]  /*10380*/  LDC R21, c[0x0][0x638] ;  /* 0x00018e00ff157b82 */ /* 0x000e220000000800 */
[----:B------:R-:W-:Y:S01]  /*10390*/  SHF.L.U32 R26, R7, R8, RZ ;  /* 0x00000008071a7219 */ /* 0x000fe200000006ff */
[----:B------:R-:W-:-:S06]  /*103a0*/  IMAD.MOV.U32 R4, RZ, RZ, R14 ;  /* 0x000000ffff047224 */ /* 0x000fcc00078e000e */
[----:B------:R-:W0:Y:S01]  /*103b0*/  LDC R28, c[0x0][0x610] ;  /* 0x00018400ff1c7b82 */ /* 0x000e220000000800 */
[----:B-1-3--:R-:W-:Y:S05]  /*103c0*/  @!P0 BRA `(.L_x_310) ;  /* 0x0000000000288947 */ /* 0x00afea0003800000 */
[----:B------:R-:W1:Y:S02]  /*103d0*/  LDC R3, c[0x0][0x64c] ;  /* 0x00019300ff037b82 */ /* 0x000e640000000800 */
[----:B-1----:R-:W-:-:S05]  /*103e0*/  IADD3 R3, P0, R14, R3, RZ ;  /* 0x000000030e037210 */ /* 0x002fca0007f1e0ff */
        /* <DEDUP_REMOVED lines=8> */
.L_x_310:
[----:B------:R-:W-:Y:S01]  /*10470*/  ISETP.NE.AND P0, PT, R2, 0x1, PT ;  /* 0x000000010200780c */ /* 0x000fe20003f05270 */
[----:B--2---:R-:W-:Y:S01]  /*10480*/  VIADD R7, R20, 0xffffffff ;  /* 0xffffffff14077836 */ /* 0x004fe20000000000 */
[----:B----4-:R-:W-:Y:S01]  /*10490*/  SHF.R.U64 R4, R4, R19, R5 ;  /* 0x0000001304047219 */ /* 0x010fe20000001205 */
[----:B------:R-:W-:Y:S01]  /*104a0*/  IMAD.MOV R13, RZ, RZ, -R13 ;  /* 0x000000ffff0d7224 */ /* 0x000fe200078e0a0d */
[----:B------:R-:W-:Y:S02]  /*104b0*/  LOP3.LUT R3, R12, R27, RZ, 0xc0, !PT ;  /* 0x0000001b0c037212 */ /* 0x000fe400078ec0ff */
[----:B------:R-:W-:Y:S01]  /*104c0*/  LOP3.LUT R7, R10, R7, RZ, 0xc0, !PT ;  /* 0x000000070a077212 */ /* 0x000fe200078ec0ff */
[----:B------:R-:W-:Y:S02]  /*104d0*/  IMAD.MOV R5, RZ, RZ, -R4 ;  /* 0x000000ffff057224 */ /* 0x000fe400078e0a04 */
[----:B------:R-:W-:-:S04]  /*104e0*/  IMAD R3, R26, R4, R3 ;  /* 0x000000041a037224 */ /* 0x000fc800078e0203 */
[----:B------:R-:W-:Y:S02]  /*104f0*/  @P0 IMAD R22, R15, R13, R0 ;  /* 0x0000000d0f160224 */ /* 0x000fe400078e0200 */
[----:B0-----:R-:W-:Y:S02]  /*10500*/  IMAD R0, R5, R21, R14 ;  /* 0x0000001505007224 */ /* 0x001fe400078e020e */
[----:B------:R-:W-:Y:S02]  /*10510*/  IMAD R19, R3, R28, R22 ;  /* 0x0000001c03137224 */ /* 0x000fe400078e0216 */
[----:B------:R-:W-:Y:S02]  /*10520*/  IMAD R0, R0, R20, R7 ;  /* 0x0000001400007224 */ /* 0x000fe400078e0207 */
[----:B------:R-:W-:-:S03]  /*10530*/  IMAD.MOV.U32 R3, RZ, RZ, 0x1 ;  /* 0x00000001ff037424 */ /* 0x000fc600078e00ff */
[----:B------:R-:W-:Y:S02]  /*10540*/  SEL R22, R0, R19, !P0 ;  /* 0x0000001300167207 */ /* 0x000fe40004000000 */
[----:B------:R-:W-:-:S07]  /*10550*/  SEL R19, R19, R0, !P0 ;  /* 0x0000000013137207 */ /* 0x000fce0004000000 */
.L_x_308:
[----:B------:R-:W-:-:S08]  /*10560*/  NOP ;  /* 0x0000000000007918 */ /* 0x000fd00000000000 */
[----:B------:R-:W0:-:S00]  /*10570*/  USETMAXREG.DEALLOC.CTAPOOL 0x28 ;  /* 0x00000028000079c8 */ /* 0x000e0000080e0500 */
[----:B------:R-:W-:-:S13]  /*10580*/  ISETP.NE.AND P0, PT, RZ, UR8, PT ;  /* 0x00000008ff007c0c */ /* 0x000fda000bf05270 */
[----:B------:R-:W-:Y:S05]  /*10590*/  @P0 EXIT ;  /* 0x000000000000094d */ /* 0x000fea0003800000 */
[----:B0-----:R-:W-:Y:S01]  /*105a0*/  LOP3.LUT P0, RZ, R3, 0xff, RZ, 0xc0, !PT ;  /* 0x000000ff03ff7812 */ /* 0x001fe2000780c0ff */
[----:B------:R-:W-:Y:S02]  /*105b0*/  IMAD.MOV.U32 R24, RZ, RZ, 0x1 ;  /* 0x00000001ff187424 */ /* 0x000fe400078e00ff */
[----:B------:R-:W-:-:S10]  /*105c0*/  IMAD.MOV.U32 R25, RZ, RZ, RZ ;  /* 0x000000ffff197224 */ /* 0x000fd400078e00ff */
[----:B------:R-:W-:Y:S05]  /*105d0*/  @!P0 BRA `(.L_x_311) ;  /* 0x0000001000048947 */ /* 0x000fea0003800000 */
[----:B------:R-:W-:Y:S01]  /*105e0*/  ULDC UR5, c[0x0][0x28c] ;  /* 0x0000a30000057ab9 */ /* 0x000fe20000000800 */
[----:B------:R-:W-:Y:S01]  /*105f0*/  ULDC UR42, c[0x0][0x658] ;  /* 0x00019600002a7ab9 */ /* 0x000fe20000000800 */
[----:B------:R-:W-:Y:S01]  /*10600*/  UMOV UR6, 0xffffffff ;  /* 0xffffffff00067882 */ /* 0x000fe20000000000 */
[----:B------:R-:W-:Y:S01]  /*10610*/  UIADD3 UR7, UR5, 0x7f, URZ ;  /* 0x0000007f05077890 */ /* 0x000fe2000fffe03f */
[C---:B------:R-:W-:Y:S01]  /*10620*/  LOP3.LUT P1, RZ, R18.reuse, 0x7f, RZ, 0xc0, !PT ;  /* 0x0000007f12ff7812 */ /* 0x040fe2000782c0ff */
[----:B------:R-:W-:Y:S01]  /*10630*/  UMOV UR8, 0x1 ;  /* 0x0000000100087882 */ /* 0x000fe20000000000 */
[----:B------:R-:W-:Y:S01]  /*10640*/  USHF.L.U32 UR6, UR6, UR42, URZ ;  /* 0x0000002a06067299 */ /* 0x000fe2000800063f */
[----:B------:R-:W-:Y:S01]  /*10650*/  LOP3.LUT P0, RZ, R18, 0x1f, RZ, 0xc0, !PT ;  /* 0x0000001f12ff7812 */ /* 0x000fe2000780c0ff */
[----:B------:R-:W-:Y:S01]  /*10660*/  USHF.L.U32 UR42, UR8, UR42, URZ ;  /* 0x0000002a082a7299 */ /* 0x000fe2000800063f */
[----:B------:R-:W-:Y:S01]  /*10670*/  BSSY B7, `(.L_x_311) ;  /* 0x00000f7000077945 */ /* 0x000fe20003800000 */
[----:B------:R-:W-:Y:S01]  /*10680*/  USHF.R.S32.HI UR8, URZ, 0x1f, UR7 ;  /* 0x0000001f3f087899 */ /* 0x000fe20008011407 */
[----:B------:R-:W-:Y:S01]  /*10690*/  PLOP3.LUT P0, PT, P0, P1, PT, 0x8a, 0x0 ;  /* 0x000000000000781c */ /* 0x000fe20000703172 */
[----:B------:R-:W-:Y:S01]  /*106a0*/  ULDC UR4, c[0x0][0xc] ;  /* 0x0000030000047ab9 */ /* 0x000fe20000000800 */
[----:B------:R-:W-:Y:S01]  /*106b0*/  ULDC UR5, c[0x0][0x10] ;  /* 0x0000040000057ab9 */ /* 0x000fe20000000800 */
[----:B------:R-:W-:Y:S01]  /*106c0*/  ULEA.HI UR8, UR8, UR7, URZ, 0x7 ;  /* 0x0000000708087291 */ /* 0x000fe2000f8f383f */
[----:B------:R-:W-:Y:S01]  /*106d0*/  P2R R0, PR, RZ, 0x2 ;  /* 0x00000002ff007803 */ /* 0x000fe20000000000 */
[----:B------:R-:W-:Y:S01]  /*106e0*/  UIMAD.WIDE.U32 UR4, UR4, UR5, URZ ;  /* 0x00000005040472a5 */ /* 0x000fe2000f8e003f */
[----:B------:R-:W-:Y:S01]  /*106f0*/  IMAD.MOV.U32 R26, RZ, RZ, 0x1 ;  /* 0x00000001ff1a7424 */ /* 0x000fe200078e00ff */
[----:B------:R-:W-:Y:S01]  /*10700*/  ULOP3.LUT UR43, URZ, UR6, URZ, 0x33, !UPT ;  /* 0x000000063f2b7292 */ /* 0x000fe2000f8e333f */
[----:B------:R-:W-:Y:S01]  /*10710*/  P2R R28, PR, RZ, 0x1 ;  /* 0x00000001ff1c7803 */ /* 0x000fe20000000000 */
[----:B------:R-:W-:Y:S01]  /*10720*/  USHF.R.S32.HI UR44, URZ, 0x7, UR8 ;  /* 0x000000073f2c7899 */ /* 0x000fe20008011408 */
[----:B------:R-:W-:Y:S01]  /*10730*/  IMAD.MOV.U32 R24, RZ, RZ, 0x1 ;  /* 0x00000001ff187424 */ /* 0x000fe200078e00ff */
[----:B------:R-:W-:Y:S01]  /*10740*/  ULDC UR6, c[0x0][0x14] ;  /* 0x0000050000067ab9 */ /* 0x000fe20000000800 */
[----:B------:R-:W-:Y:S01]  /*10750*/  IMAD.MOV.U32 R25, RZ, RZ, RZ ;  /* 0x000000ffff197224 */ /* 0x000fe200078e00ff */
[----:B------:R-:W-:-:S02]  /*10760*/  UIMAD.WIDE.U32 UR38, UR4, UR6, URZ ;  /* 0x00000006042672a5 */ /* 0x000fc4000f8e003f */
[----:B------:R-:W-:Y:S01]  /*10770*/  UIMAD UR45, UR5, UR6, URZ ;  /* 0x00000006052d72a4 */ /* 0x000fe2000f8e023f */
[----:B------:R-:W-:Y:S01]  /*10780*/  ULDC UR41, c[0x0][0x600] ;  /* 0x0001800000297ab9 */ /* 0x000fe20000000800 */
[----:B------:R-:W-:Y:S02]  /*10790*/  ULOP3.LUT UR46, UR40, 0x2, URZ, 0xfc, !UPT ;  /* 0x00000002282e7892 */ /* 0x000fe4000f8efc3f */
[----:B------:R-:W-:Y:S02]  /*107a0*/  UIADD3 UR41, UR41, -0x1, URZ ;  /* 0xffffffff29297890 */ /* 0x000fe4000fffe03f */
[----:B------:R-:W-:Y:S02]  /*107b0*/  UIADD3 UR45, UR39, UR45, URZ ;  /* 0x0000002d272d7290 */ /* 0x000fe4000fffe03f */
[----:B------:R-:W-:Y:S01]  /*107c0*/  UIADD3 UR47, UR44, 0x1, URZ ;  /* 0x000000012c2f7890 */ /* 0x000fe2000fffe03f */
[----:B------:R-:W-:-:S11]  /*107d0*/  ULDC.64 UR36, c[0x0][0x198] ;  /* 0x0000660000247ab9 */ /* 0x000fd60000000a00 */
.L_x_325:
[----:B------:R-:W-:-:S03]  /*107e0*/  UMOV UR4, 0xffffffff ;  /* 0xffffffff00047882 */ /* 0x000fc60000000000 */
[----:B------:R-:W-:Y:S05]  /*107f0*/  BRA.DIV UR4, `(.L_x_312) ;  /* 0x0000001204d07947 */ /* 0x000fea000b800000 */
[----:B------:R-:W-:-:S13]  /*10800*/  ELECT P6, URZ, PT ;  /* 0x00000000003f782f */ /* 0x000fda00038c0000 */
.L_x_344:
[----:B------:R-:W-:Y:S04]  /*10810*/  BSSY B6, `(.L_x_313) ;  /* 0x0000069000067945 */ /* 0x000fe80003800000 */
[----:B------:R-:W-:Y:S05]  /*10820*/  @!P6 BRA `(.L_x_314) ;  /* 0x00000004009ce947 */ /* 0x000fea0003800000 */
[----:B------:R-:W0:Y:S01]  /*10830*/  S2R R0, SR_CgaCtaId ;  /* 0x0000000000007919 */ /* 0x000e220000008800 */
[----:B------:R-:W-:-:S04]  /*10840*/  MOV R27, 0x400 ;  /* 0x00000400001b7802 */ /* 0x000fc80000000f00 */
[----:B0-----:R-:W-:-:S05]  /*10850*/  LEA R27, R0, R27, 0x18 ;  /* 0x0000001b001b7211 */ /* 0x001fca00078ec0ff */
[----:B------:R-:W-:-:S05]  /*10860*/  VIADD R0, R27, 0x800 ;  /* 0x000008001b007836 */ /* 0x000fca0000000000 */
[----:B------:R-:W-:-:S13]  /*10870*/  LOP3.LUT P0, RZ, R0, 0x3ff, RZ, 0xc0, !PT ;  /* 0x000003ff00ff7812 */ /* 0x000fda000780c0ff */
[----:B------:R-:W-:Y:S05]  /*10880*/  @!P0 BRA `(.L_x_315) ;  /* 0x0000000000408947 */ /* 0x000fea0003800000 */
[----:B------:R-:W-:Y:S01]  /*10890*/  MOV R14, 0x0 ;  /* 0x00000000000e7802 */ /* 0x000fe20000000f00 */
[----:B------:R-:W-:Y:S01]  /*108a0*/  ULDC.64 UR4, c[0x4][0x78] ;  /* 0x01001e0000047ab9 */ /* 0x000fe20000000a00 */
[----:B------:R-:W-:Y:S01]  /*108b0*/  ULDC.64 UR6, c[0x4][0x8] ;  /* 0x0100020000067ab9 */ /* 0x000fe20000000a00 */
[----:B------:R-:W-:Y:S02]  /*108c0*/  IMAD.U32 R4, RZ, RZ, UR4 ;  /* 0x00000004ff047e24 */ /* 0x000fe4000f8e00ff */
[----:B------:R-:W-:Y:S01]  /*108d0*/  IMAD.U32 R5, RZ, RZ, UR5 ;  /* 0x00000005ff057e24 */ /* 0x000fe2000f8e00ff */
[----:B------:R-:W0:Y:S01]  /*108e0*/  LDC.64 R14, c[0x4][R14] ;  /* 0x010000000e0e7b82 */ /* 0x000e220000000a00 */
[----:B------:R-:W-:Y:S01]  /*108f0*/  ULDC.64 UR4, c[0x4][0x80] ;  /* 0x0100200000047ab9 */ /* 0x000fe20000000a00 */
[----:B------:R-:W-:Y:S02]  /*10900*/  IMAD.U32 R10, RZ, RZ, UR6 ;  /* 0x00000006ff0a7e24 */ /* 0x000fe4000f8e00ff */
[----:B------:R-:W-:-:S02]  /*10910*/  IMAD.U32 R6, RZ, RZ, UR4 ;  /* 0x00000004ff067e24 */ /* 0x000fc4000f8e00ff */
[----:B------:R-:W-:Y:S02]  /*10920*/  IMAD.U32 R7, RZ, RZ, UR5 ;  /* 0x00000005ff077e24 */ /* 0x000fe4000f8e00ff */
[----:B------:R-:W-:Y:S02]  /*10930*/  IMAD.U32 R11, RZ, RZ, UR7 ;  /* 0x00000007ff0b7e24 */ /* 0x000fe4000f8e00ff */
[----:B------:R-:W-:Y:S02]  /*10940*/  IMAD.MOV.U32 R8, RZ, RZ, 0x70 ;  /* 0x00000070ff087424 */ /* 0x000fe400078e00ff */
[----:B------:R-:W-:Y:S02]  /*10950*/  IMAD.MOV.U32 R12, RZ, RZ, 0x1 ;  /* 0x00000001ff0c7424 */ /* 0x000fe400078e00ff */
[----:B------:R-:W-:-:S07]  /*10960*/  IMAD.MOV.U32 R13, RZ, RZ, RZ ;  /* 0x000000ffff0d7224 */ /* 0x000fce00078e00ff */
[----:B------:R-:W-:-:S07]  /*10970*/  LEPC R20, `(.L_x_315) ;  /* 0x000000001014794e */ /* 0x000fce0000000000 */
[----:B0-----:R-:W-:Y:S05]  /*10980*/  CALL.ABS.NOINC R14 ;  /* 0x000000000e007343 */ /* 0x001fea0003c00000 */
.L_x_315:
        /* <DEDUP_REMOVED lines=19> */
.L_x_316:
[----:B------:R-:W0:Y:S02]  /*10ac0*/  LDC R0, c[0x0][0x28c] ;  /* 0x0000a300ff007b82 */ /* 0x000e240000000800 */
[----:B0-----:R-:W-:-:S13]  /*10ad0*/  ISETP.GE.AND P0, PT, R0, 0x1, PT ;  /* 0x000000010000780c */ /* 0x001fda0003f06270 */
[----:B------:R-:W-:Y:S05]  /*10ae0*/  @!P0 BRA `(.L_x_314) ;  /* 0x0000000000ec8947 */ /* 0x000fea0003800000 */
[----:B------:R-:W-:Y:S02]  /*10af0*/  IMAD.SHL.U32 R19, R19, 0x100, RZ ;  /* 0x0000010013137824 */ /* 0x000fe400078e00ff */
[----:B------:R-:W-:Y:S02]  /*10b00*/  IMAD.SHL.U32 R22, R22, 0x80, RZ ;  /* 0x0000008016167824 */ /* 0x000fe400078e00ff */
[----:B------:R-:W-:Y:S02]  /*10b10*/  IMAD.MOV.U32 R7, RZ, RZ, RZ ;  /* 0x000000ffff077224 */ /* 0x000fe400078e00ff */
[----:B------:R-:W-:Y:S02]  /*10b20*/  IMAD.U32 R8, RZ, RZ, UR47 ;  /* 0x0000002fff087e24 */ /* 0x000fe4000f8e00ff */
[----:B------:R-:W-:Y:S02]  /*10b30*/  IMAD.MOV.U32 R0, RZ, RZ, R24 ;  /* 0x000000ffff007224 */ /* 0x000fe400078e0018 */
[----:B------:R-:W-:-:S02]  /*10b40*/  IMAD.MOV.U32 R4, RZ, RZ, R25 ;  /* 0x000000ffff047224 */ /* 0x000fc400078e0019 */
[----:B------:R-:W-:-:S07]  /*10b50*/  VIADD R9, R19, 0x80 ;  /* 0x0000008013097836 */ /* 0x000fce0000000000 */
.L_x_320:
[----:B------:R-:W-:Y:S01]  /*10b60*/  IMAD R6, R4, 0x8, R27 ;  /* 0x0000000804067824 */ /* 0x000fe200078e021b */
[----:B------:R-:W-:Y:S02]  /*10b70*/  SHF.L.U32 R3, R0, 0x1f, RZ ;  /* 0x0000001f00037819 */ /* 0x000fe400000006ff */
[----:B------:R-:W-:Y:S02]  /*10b80*/  LOP3.LUT P1, RZ, R18, 0x7f, RZ, 0xc0, !PT ;  /* 0x0000007f12ff7812 */ /* 0x000fe4000782c0ff */
[----:B------:R-:W0:Y:S11]  /*10b90*/  SYNCS.PHASECHK.TRANS64.TRYWAIT P0, [R6+URZ+0x20], R3 ;  /* 0x00002003060075a7 */ /* 0x000e36000800017f */
[----:B------:R-:W1:Y:S01]  /*10ba0*/  @!P1 LDC R5, c[0x0][0x500] ;  /* 0x00014000ff059b82 */ /* 0x000e620000000800 */
[----:B0-----:R-:W-:Y:S05]  /*10bb0*/  @!P0 BRA `(.L_x_317) ;  /* 0x0000001000008947 */ /* 0x001fea0003800000 */
.L_x_345:
[----:B------:R-:W-:Y:S01]  /*10bc0*/  LOP3.LUT P0, RZ, R18, 0x7f, RZ, 0xc0, !PT ;  /* 0x0000007f12ff7812 */ /* 0x000fe2000780c0ff */
[----:B------:R-:W-:-:S04]  /*10bd0*/  UPRMT UR4, UR46, 0x9910, URZ ;  /* 0x000099102e047896 */ /* 0x000fc8000800003f */
[----:B------:R-:W-:-:S08]  /*10be0*/  UISETP.NE.AND UP0, UPT, UR4, 0x2, UPT ;  /* 0x000000020400788c */ /* 0x000fd0000bf05270 */
[----:B-1----:R1:W-:Y:S01]  /*10bf0*/  @!P0 SYNCS.ARRIVE.TRANS64 RZ, [R6+URZ], R5 ;  /* 0x0000000506ff89a7 */ /* 0x0023e2000800003f */
[----:B------:R-:W-:-:S13]  /*10c00*/  PLOP3.LUT P0, PT, PT, PT, UP0, 0x80, 0x0 ;  /* 0x000000000000781c */ /* 0x000fda0003f0f008 */
[----:B-1----:R-:W-:Y:S05]  /*10c10*/  @P0 BRA `(.L_x_318) ;  /* 0x0000000000040947 */ /* 0x002fea0003800000 */
[----:B------:R-:W-:Y:S01]  /*10c20*/  BPT.TRAP 0x1 ;  /* 0x000000040000795c */ /* 0x000fe20000300000 */
.L_x_318:
[----:B------:R-:W-:-:S13]  /*10c30*/  ISETP.NE.AND P0, PT, R28, RZ, PT ;  /* 0x000000ff1c00720c */ /* 0x000fda0003f05270 */
[----:B------:R-:W-:Y:S05]  /*10c40*/  @P0 BRA `(.L_x_319) ;  /* 0x0000000000040947 */ /* 0x000fea0003800000 */
[----:B------:R-:W-:Y:S01]  /*10c50*/  BPT.TRAP 0x1 ;  /* 0x000000040000795c */ /* 0x000fe20000300000 */
.L_x_319:
[--C-:B0-----:R-:W-:Y:S01]  /*10c60*/  IMAD R3, R4, 0x8000, R27.reuse ;  /* 0x0000800004037824 */ /* 0x101fe200078e021b */
[----:B------:R-:W-:Y:S01]  /*10c70*/  R2UR UR9, R6 ;  /* 0x00000000060972ca */ /* 0x000fe200000e0000 */
[----:B------:R-:W-:Y:S01]  /*10c80*/  UIADD3 UR4, UP0, UR36, 0xf0, URZ ;  /* 0x000000f024047890 */ /* 0x000fe2000ff1e03f */
[----:B------:R-:W-:Y:S01]  /*10c90*/  R2UR UR10, R19 ;  /* 0x00000000130a72ca */ /* 0x000fe200000e0000 */
[----:B------:R-:W-:Y:S01]  /*10ca0*/  VIADD R8, R8, 0xffffffff ;  /* 0xffffffff08087836 */ /* 0x000fe20000000000 */
[----:B------:R-:W-:Y:S01]  /*10cb0*/  R2UR UR8, R3 ;  /* 0x00000000030872ca */ /* 0x000fe200000e0000 */
[C---:B------:R-:W-:Y:S01]  /*10cc0*/  IMAD R3, R4.reuse, 0x4000, R27 ;  /* 0x0000400004037824 */ /* 0x040fe200078e021b */
[----:B------:R-:W-:Y:S01]  /*10cd0*/  R2UR UR11, R7 ;  /* 0x00000000070b72ca */ /* 0x000fe200000e0000 */
[----:B------:R-:W-:Y:S01]  /*10ce0*/  UIADD3.X UR5, URZ, UR37, URZ, UP0, !UPT ;  /* 0x000000253f057290 */ /* 0x000fe200087fe43f */
[----:B------:R-:W-:Y:S01]  /*10cf0*/  R2UR UR12, R23 ;  /* 0x00000000170c72ca */ /* 0x000fe200000e0000 */
[----:B------:R-:W-:Y:S01]  /*10d00*/  UIADD3 UR18, UP1, UR36, 0x1f0, URZ ;  /* 0x000001f024127890 */ /* 0x000fe2000ff3e03f */
[----:B------:R-:W-:Y:S01]  /*10d10*/  R2UR UR13, R3 ;  /* 0x00000000030d72ca */ /* 0x000fe200000e0000 */
[----:B------:R-:W-:Y:S01]  /*10d20*/  VIADD R4, R4, 0x1 ;  /* 0x0000000104047836 */ /* 0x000fe20000000000 */
[----:B------:R-:W-:Y:S01]  /*10d30*/  R2UR UR16, R9 ;  /* 0x00000000091072ca */ /* 0x000fe200000e0000 */
[----:B------:R-:W-:Y:S01]  /*10d40*/  UIADD3.X UR19, URZ, UR37, URZ, UP1, !UPT ;  /* 0x000000253f137290 */ /* 0x000fe20008ffe43f */
[----:B------:R-:W-:Y:S01]  /*10d50*/  R2UR UR17, R22 ;  /* 0x00000000161172ca */ /* 0x000fe200000e0000 */
[----:B------:R-:W-:Y:S01]  /*10d60*/  UMOV UR6, 0x0 ;  /* 0x0000000000067882 */ /* 0x000fe20000000000 */
[----:B------:R-:W-:Y:S01]  /*10d70*/  ISETP.GT.AND P1, PT, R8, 0x1, PT ;  /* 0x000000010800780c */ /* 0x000fe20003f24270 */
[----:B------:R-:W-:Y:S01]  /*10d80*/  UIADD3 UR14, UR8, 0x800, URZ ;  /* 0x00000800080e7890 */ /* 0x000fe2000fffe03f */
[C---:B------:R-:W-:Y:S01]  /*10d90*/  ISETP.NE.AND P0, PT, R4.reuse, 0x4, PT ;  /* 0x000000040400780c */ /* 0x040fe20003f05270 */
[----:B------:R-:W-:Y:S01]  /*10da0*/  UIADD3 UR15, UR8, 0x4800, URZ ;  /* 0x00004800080f7890 */ /* 0x000fe2000fffe03f */
[----:B------:R-:W-:Y:S01]  /*10db0*/  VIADD R7, R7, 0x80 ;  /* 0x0000008007077836 */ /* 0x000fe20000000000 */
[----:B------:R-:W-:Y:S01]  /*10dc0*/  UMOV UR7, 0x10000000 ;  /* 0x1000000000077882 */ /* 0x000fe20000000000 */
[----:B------:R-:W-:Y:S01]  /*10dd0*/  SEL R3, RZ, 0x1, P0 ;  /* 0x00000001ff037807 */ /* 0x000fe20000000000 */
[----:B------:R-:W-:Y:S01]  /*10de0*/  UIADD3 UR13, UR13, 0x20800, URZ ;  /* 0x000208000d0d7890 */ /* 0x000fe2000fffe03f */
[----:B------:R-:W-:Y:S01]  /*10df0*/  SEL R4, R4, RZ, P0 ;  /* 0x000000ff04047207 */ /* 0x000fe20000000000 */
[----:B------:R-:W-:Y:S01]  /*10e00*/  UMOV UR8, UR14 ;  /* 0x0000000e00087c82 */ /* 0x000fe20008000000 */
[----:B------:R-:W-:Y:S01]  /*10e10*/  LOP3.LUT R0, R0, R3, RZ, 0x3c, !PT ;  /* 0x0000000300007212 */ /* 0x000fe200078e3cff */
[----:B------:R0:W-:Y:S02]  /*10e20*/  UTMALDG.3D [UR8], [UR4], desc[UR6] ;  /* 0x00000608040075b4 */ /* 0x0001e40008011000 */
[----:B0-----:R-:W-:Y:S01]  /*10e30*/  UMOV UR8, UR15 ;  /* 0x0000000f00087c82 */ /* 0x001fe20008000000 */
[----:B------:R-:W-:-:S02]  /*10e40*/  UMOV UR10, UR16 ;  /* 0x00000010000a7c82 */ /* 0x000fc40008000000 */
[----:B------:R0:W-:Y:S02]  /*10e50*/  UTMALDG.3D [UR8], [UR4], desc[UR6] ;  /* 0x00000608040075b4 */ /* 0x0001e40008011000 */
[----:B0-----:R-:W-:Y:S01]  /*10e60*/  UMOV UR10, UR17 ;  /* 0x00000011000a7c82 */ /* 0x001fe20008000000 */
[----:B------:R-:W-:Y:S02]  /*10e70*/  UMOV UR8, UR13 ;  /* 0x0000000d00087c82 */ /* 0x000fe40008000000 */
[----:B------:R0:W-:Y:S02]  /*10e80*/  UTMALDG.3D [UR8], [UR18], desc[UR6] ;  /* 0x00000608120075b4 */ /* 0x0001e40008011000 */
[----:B0-----:R-:W-:Y:S05]  /*10e90*/  @P1 BRA `(.L_x_320) ;  /* 0xfffffffc00301947 */ /* 0x001fea000383ffff */
.L_x_314:
[----:B------:R-:W-:Y:S05]  /*10ea0*/  BSYNC B6 ;  /* 0x0000000000067941 */ /* 0x000fea0003800000 */
.L_x_313:
[----:B------:R-:W-:Y:S01]  /*10eb0*/  LOP3.LUT P2, RZ, R26, 0xff, RZ, 0xc0, !PT ;  /* 0x000000ff1aff7812 */ /* 0x000fe2000784c0ff */
[----:B------:R-:W-:Y:S01]  /*10ec0*/  VIADD R25, R25, UR44 ;  /* 0x0000002c19197c36 */ /* 0x000fe20008000000 */
[----:B------:R-:W-:Y:S01]  /*10ed0*/  ULDC.64 UR4, c[0x0][0x650] ;  /* 0x0001940000047ab9 */ /* 0x000fe20000000a00 */
[----:B------:R-:W-:Y:S01]  /*10ee0*/  IMAD.U32 R5, RZ, RZ, UR44 ;  /* 0x0000002cff057e24 */ /* 0x000fe2000f8e00ff */
[----:B------:R-:W-:Y:S01]  /*10ef0*/  BSSY B0, `(.L_x_321) ;  /* 0x000006c000007945 */ /* 0x000fe20003800000 */
[----:B------:R-:W-:Y:S01]  /*10f00*/  IMAD.MOV.U32 R19, RZ, RZ, -0x1 ;  /* 0xffffffffff137424 */ /* 0x000fe200078e00ff */
[----:B------:R-:W-:Y:S01]  /*10f10*/  ISETP.GT.U32.AND P0, PT, R25, 0x3, PT ;  /* 0x000000031900780c */ /* 0x000fe20003f04070 */
[----:B------:R-:W-:Y:S01]  /*10f20*/  IMAD.MOV.U32 R22, RZ, RZ, -0x1 ;  /* 0xffffffffff167424 */ /* 0x000fe200078e00ff */
[----:B------:R-:W-:Y:S01]  /*10f30*/  SHF.R.U32.HI R0, RZ, 0x2, R25 ;  /* 0x00000002ff007819 */ /* 0x000fe20000011619 */
[----:B------:R-:W-:Y:S01]  /*10f40*/  IMAD.MOV.U32 R23, RZ, RZ, -0x1 ;  /* 0xffffffffff177424 */ /* 0x000fe200078e00ff */
[----:B------:R-:W-:-:S02]  /*10f50*/  ISETP.LT.U32.AND P0, PT, R5, 0x4, P0 ;  /* 0x000000040500780c */ /* 0x000fc40000701070 */
[----:B------:R-:W-:Y:S01]  /*10f60*/  LOP3.LUT R0, R0, 0x1, RZ, 0xc0, !PT ;  /* 0x0000000100007812 */ /* 0x000fe200078ec0ff */
[----:B------:R-:W0:Y:S01]  /*10f70*/  @P2 S2R R4, SR_CgaCtaId ;  /* 0x0000000000042919 */ /* 0x000e220000008800 */
[----:B------:R-:W-:Y:S02]  /*10f80*/  @P2 MOV R3, 0x400 ;  /* 0x0000040000032802 */ /* 0x000fe40000000f00 */
[----:B------:R-:W-:Y:S01]  /*10f90*/  ISETP.NE.U32.AND P1, PT, R0, 0x1, PT ;  /* 0x000000010000780c */ /* 0x000fe20003f25070 */
[----:B------:R-:W-:Y:S01]  /*10fa0*/  IMAD.U32 R0, RZ, RZ, UR44 ;  /* 0x0000002cff007e24 */ /* 0x000fe2000f8e00ff */
[----:B------:R-:W-:Y:S02]  /*10fb0*/  LOP3.LUT R25, R25, 0x3, RZ, 0xc0, !PT ;  /* 0x0000000319197812 */ /* 0x000fe400078ec0ff */
[----:B------:R-:W-:Y:S02]  /*10fc0*/  PRMT R26, RZ, 0x7610, R26 ;  /* 0x00007610ff1a7816 */ /* 0x000fe4000000001a */
[----:B------:R-:W-:-:S04]  /*10fd0*/  ISETP.GT.U32.AND P1, PT, R0, 0x3, !P1 ;  /* 0x000000030000780c */ /* 0x000fc80004f24070 */
[----:B------:R-:W-:Y:S02]  /*10fe0*/  SEL R0, RZ, 0x1, !P1 ;  /* 0x00000001ff007807 */ /* 0x000fe40004800000 */
[----:B0-----:R-:W-:-:S04]  /*10ff0*/  @P2 LEA R3, R4, R3, 0x18 ;  /* 0x0000000304032211 */ /* 0x001fc800078ec0ff */
[----:B------:R0:W-:Y:S01]  /*11000*/  @P2 SYNCS.ARRIVE.TRANS64.A1T0 RZ, [R3+URZ+0x58], RZ ;  /* 0x000058ff03ff29a7 */ /* 0x0001e2000810003f */
[----:B------:R-:W-:-:S04]  /*11010*/  IADD3 R16, P2, R16, UR38, RZ ;  /* 0x0000002610107c10 */ /* 0x000fc8000ff5e0ff */
[----:B------:R-:W-:Y:S02]  /*11020*/  IADD3.X R17, R17, UR45, RZ, P2, !PT ;  /* 0x0000002d11117c10 */ /* 0x000fe400097fe4ff */
[----:B------:R-:W-:Y:S02]  /*11030*/  ISETP.GE.U32.AND P2, PT, R16, UR4, PT ;  /* 0x0000000410007c0c */ /* 0x000fe4000bf46070 */
[----:B0-----:R-:W-:Y:S02]  /*11040*/  SEL R3, RZ, 0x1, !P0 ;  /* 0x00000001ff037807 */ /* 0x001fe40004000000 */
[----:B------:R-:W-:Y:S02]  /*11050*/  ISETP.GE.U32.AND.EX P0, PT, R17, UR5, PT, P2 ;  /* 0x0000000511007c0c */ /* 0x000fe4000bf06120 */
[----:B------:R-:W-:Y:S02]  /*11060*/  LOP3.LUT R24, R0, R24, R3, 0x96, !PT ;  /* 0x0000001800187212 */ /* 0x000fe400078e9603 */
[----:B------:R-:W-:-:S09]  /*11070*/  PRMT R0, RZ, 0x7610, R0 ;  /* 0x00007610ff007816 */ /* 0x000fd20000000000 */
[----:B------:R-:W-:Y:S05]  /*11080*/  @P0 BRA `(.L_x_322) ;  /* 0x0000000400480947 */ /* 0x000fea0003800000 */
[----:B------:R-:W-:Y:S01]  /*11090*/  ULDC.64 UR4, c[0x0][0x628] ;  /* 0x00018a0000047ab9 */ /* 0x000fe20000000a00 */
[----:B------:R-:W0:Y:S01]  /*110a0*/  S2R R3, SR_CTAID.X ;  /* 0x0000000000037919 */ /* 0x000e220000002500 */
[----:B------:R-:W-:Y:S01]  /*110b0*/  ISETP.NE.U32.AND P0, PT, RZ, UR4, PT ;  /* 0x00000004ff007c0c */ /* 0x000fe2000bf05070 */
[----:B------:R-:W-:Y:S01]  /*110c0*/  ULDC UR7, c[0x0][0x630] ;  /* 0x00018c0000077ab9 */ /* 0x000fe20000000800 */
[----:B------:R-:W-:Y:S01]  /*110d0*/  IMAD.MOV.U32 R4, RZ, RZ, R16 ;  /* 0x000000ffff047224 */ /* 0x000fe200078e0010 */
[----:B------:R-:W1:Y:S01]  /*110e0*/  S2R R0, SR_CTAID.Y ;  /* 0x0000000000007919 */ /* 0x000e620000002600 */
[----:B------:R-:W-:Y:S01]  /*110f0*/  ISETP.NE.AND.EX P0, PT, RZ, UR5, PT, P0 ;  /* 0x00000005ff007c0c */ /* 0x000fe2000bf05300 */
[----:B------:R-:W-:-:S12]  /*11100*/  IMAD.MOV.U32 R5, RZ, RZ, R17 ;  /* 0x000000ffff057224 */ /* 0x000fd800078e0011 */
[----:B------:R-:W-:Y:S05]  /*11110*/  @!P0 BRA `(.L_x_323) ;  /* 0x0000000000288947 */ /* 0x000fea0003800000 */
[----:B------:R-:W-:Y:S02]  /*11120*/  ULDC UR6, c[0x0][0x634] ;  /* 0x00018d0000067ab9 */ /* 0x000fe40000000800 */
[----:B------:R-:W-:-:S05]  /*11130*/  IADD3 R9, P0, R16, UR6, RZ ;  /* 0x0000000610097c10 */ /* 0x000fca000ff1e0ff */
[----:B------:R-:W-:-:S04]  /*11140*/  IMAD.X R11, RZ, RZ, R17, P0 ;  /* 0x000000ffff0b7224 */ /* 0x000fc800000e0611 */
[----:B------:R-:W-:-:S04]  /*11150*/  IMAD.WIDE.U32 R6, R11, UR4, RZ ;  /* 0x000000040b067c25 */ /* 0x000fc8000f8e00ff */
[----:B------:R-:W-:-:S04]  /*11160*/  IMAD.WIDE.U32 R6, P0, R9, UR5, R6 ;  /* 0x0000000509067c25 */ /* 0x000fc8000f800006 */
[----:B------:R-:W-:-:S04]  /*11170*/  IMAD.WIDE.U32 R8, R9, UR4, RZ ;  /* 0x0000000409087c25 */ /* 0x000fc8000f8e00ff */
[----:B------:R-:W-:Y:S01]  /*11180*/  IMAD.X R5, RZ, RZ, RZ, P0 ;  /* 0x000000ffff057224 */ /* 0x000fe200000e06ff */
[----:B------:R-:W-:Y:S01]  /*11190*/  IADD3 RZ, P0, R9, R6, RZ ;  /* 0x0000000609ff7210 */ /* 0x000fe20007f1e0ff */
[----:B------:R-:W-:-:S04]  /*111a0*/  IMAD.MOV.U32 R4, RZ, RZ, R7 ;  /* 0x000000ffff047224 */ /* 0x000fc800078e0007 */
[----:B------:R-:W-:-:S08]  /*111b0*/  IMAD.WIDE.U32.X R4, R11, UR5, R4, P0 ;  /* 0x000000050b047c25 */ /* 0x000fd000080e0404 */
.L_x_323:
[--C-:B------:R-:W-:Y:S01]  /*111c0*/  SHF.R.U64 R23, R4, UR7, R5.reuse ;  /* 0x0000000704177c19 */ /* 0x100fe20008001205 */
[----:B------:R-:W-:Y:S01]  /*111d0*/  ULDC.64 UR4, c[0x0][0x620] ;  /* 0x0001880000047ab9 */ /* 0x000fe20000000a00 */
[----:B------:R-:W-:Y:S01]  /*111e0*/  SHF.R.U32.HI R4, RZ, UR7, R5 ;  /* 0x00000007ff047c19 */ /* 0x000fe20008011605 */
[----:B------:R-:W-:Y:S01]  /*111f0*/  ULDC.64 UR8, c[0x0][0x640] ;  /* 0x0001900000087ab9 */ /* 0x000fe20000000a00 */
[----:B------:R-:W-:Y:S01]  /*11200*/  IADD3 R7, P0, RZ, -R23, RZ ;  /* 0x80000017ff077210 */ /* 0x000fe20007f1e0ff */
[----:B------:R-:W2:Y:S01]  /*11210*/  LDC R13, c[0x0][0x148] ;  /* 0x00005200ff0d7b82 */ /* 0x000ea20000000800 */
[----:B0-----:R-:W-:Y:S01]  /*11220*/  I2FP.F32.U32 R8, R3 ;  /* 0x0000000300087245 */ /* 0x001fe20000201000 */
[----:B------:R-:W-:Y:S02]  /*11230*/  ULDC UR6, c[0x0][0x608] ;  /* 0x0001820000067ab9 */ /* 0x000fe40000000800 */
[----:B------:R-:W-:Y:S01]  /*11240*/  IMAD.X R4, RZ, RZ, ~R4, P0 ;  /* 0x000000ffff047224 */ /* 0x000fe200000e0e04 */
[----:B------:R-:W-:-:S03]  /*11250*/  ISETP.NE.U32.AND P0, PT, RZ, UR8, PT ;  /* 0x00000008ff007c0c */ /* 0x000fc6000bf05070 */
[----:B------:R-:W-:Y:S01]  /*11260*/  IMAD R6, R4, UR4, RZ ;  /* 0x0000000404067c24 */ /* 0x000fe2000f8e02ff */
[----:B------:R-:W-:Y:S01]  /*11270*/  ISETP.NE.AND.EX P0, PT, RZ, UR9, PT, P0 ;  /* 0x00000009ff007c0c */ /* 0x000fe2000bf05300 */
[----:B------:R-:W-:Y:S01]  /*11280*/  IMAD.WIDE.U32 R4, R7, UR4, R16 ;  /* 0x0000000407047c25 */ /* 0x000fe2000f8e0010 */
[----:B------:R-:W-:-:S03]  /*11290*/  ULDC UR4, c[0x0][0x150] ;  /* 0x0000540000047ab9 */ /* 0x000fc60000000800 */
[----:B------:R-:W-:Y:S01]  /*112a0*/  FMUL R8, R8, UR4 ;  /* 0x0000000408087c20 */ /* 0x000fe20008400000 */
[----:B------:R-:W-:Y:S01]  /*112b0*/  IMAD R7, R7, UR5, R6 ;  /* 0x0000000507077c24 */ /* 0x000fe2000f8e0206 */
[----:B------:R-:W-:Y:S01]  /*112c0*/  ULDC UR4, c[0x0][0x618] ;  /* 0x0001860000047ab9 */ /* 0x000fe20000000800 */
[----:B------:R-:W0:Y:S01]  /*112d0*/  LDC R6, c[0x0][0x144] ;  /* 0x00005100ff067b82 */ /* 0x000e220000000800 */
[----:B------:R-:W-:Y:S01]  /*112e0*/  ULDC UR5, c[0x0][0x154] ;  /* 0x0000550000057ab9 */ /* 0x000fe20000000800 */
[----:B------:R-:W-:Y:S01]  /*112f0*/  IMAD.IADD R5, R5, 0x1, R7 ;  /* 0x0000000105057824 */ /* 0x000fe200078e0207 */
[----:B------:R-:W3:Y:S04]  /*11300*/  F2I.U32.TRUNC.NTZ R8, R8 ;  /* 0x0000000800087305 */ /* 0x000ee8000020f000 */
[----:B------:R-:W-:-:S02]  /*11310*/  SHF.R.U64 R10, R4, UR4, R5 ;  /* 0x00000004040a7c19 */ /* 0x000fc40008001205 */
[----:B-1----:R-:W-:Y:S02]  /*11320*/  I2FP.F32.U32 R4, R0 ;  /* 0x0000000000047245 */ /* 0x002fe40000201000 */
[----:B------:R-:W-:Y:S01]  /*11330*/  SHF.R.U32.HI R5, RZ, UR4, R5 ;  /* 0x00000004ff057c19 */ /* 0x000fe20008011605 */
[----:B------:R-:W-:Y:S02]  /*11340*/  ULDC UR4, c[0x0][0x658] ;  /* 0x0001960000047ab9 */ /* 0x000fe40000000800 */
[----:B------:R-:W-:Y:S01]  /*11350*/  FMUL R7, R4, UR5 ;  /* 0x0000000504077c20 */ /* 0x000fe20008400000 */
[--C-:B------:R-:W-:Y:S02]  /*11360*/  SHF.R.U64 R12, R10, UR6, R5.reuse ;  /* 0x000000060a0c7c19 */ /* 0x100fe40008001205 */
[----:B------:R-:W-:Y:S01]  /*11370*/  SHF.R.U32.HI R5, RZ, UR6, R5 ;  /* 0x00000006ff057c19 */ /* 0x000fe20008011605 */
[----:B------:R1:W4:Y:S01]  /*11380*/  F2I.U32.TRUNC.NTZ R14, R7 ;  /* 0x00000007000e7305 */ /* 0x000322000020f000 */
[----:B---3--:R-:W-:-:S02]  /*11390*/  IMAD.MOV R8, RZ, RZ, -R8 ;  /* 0x000000ffff087224 */ /* 0x008fc400078e0a08 */
[--C-:B------:R-:W-:Y:S02]  /*113a0*/  SHF.R.U64 R11, R12, UR4, R5.reuse ;  /* 0x000000040c0b7c19 */ /* 0x100fe40008001205 */
[----:B------:R-:W-:Y:S01]  /*113b0*/  SHF.R.U32.HI R5, RZ, UR4, R5 ;  /* 0x00000004ff057c19 */ /* 0x000fe20008011605 */
[----:B0-----:R-:W-:Y:S02]  /*113c0*/  IMAD R3, R6, R8, R3 ;  /* 0x0000000806037224 */ /* 0x001fe400078e0203 */
[----:B------:R-:W-:Y:S01]  /*113d0*/  IMAD.MOV.U32 R4, RZ, RZ, R11 ;  /* 0x000000ffff047224 */ /* 0x000fe200078e000b */
[----:B-12-4-:R-:W-:Y:S06]  /*113e0*/  @!P0 BRA `(.L_x_324) ;  /* 0x0000000000288947 */ /* 0x016fec0003800000 */
        /* <DEDUP_REMOVED lines=10> */
.L_x_324:
[----:B------:R-:W-:Y:S01]  /*11490*/  ISETP.NE.AND P0, PT, R2, 0x1, PT ;  /* 0x000000010200780c */ /* 0x000fe20003f05270 */
[----:B------:R-:W-:Y:S01]  /*114a0*/  ULDC UR4, c[0x0][0x648] ;  /* 0x0001920000047ab9 */ /* 0x000fe20000000800 */
[----:B------:R-:W-:Y:S01]  /*114b0*/  IMAD.MOV R14, RZ, RZ, -R14 ;  /* 0x000000ffff0e7224 */ /* 0x000fe200078e0a0e */
[----:B------:R-:W-:Y:S01]  /*114c0*/  SHF.R.U64 R5, R4, UR4, R5 ;  /* 0x0000000404057c19 */ /* 0x000fe20008001205 */
[----:B------:R-:W-:Y:S01]  /*114d0*/  ULDC UR4, c[0x0][0x638] ;  /* 0x00018e0000047ab9 */ /* 0x000fe20000000800 */
[----:B------:R-:W-:Y:S01]  /*114e0*/  LOP3.LUT R12, R12, UR43, RZ, 0xc0, !PT ;  /* 0x0000002b0c0c7c12 */ /* 0x000fe2000f8ec0ff */
[----:B------:R-:W-:Y:S01]  /*114f0*/  ULDC UR5, c[0x0][0x610] ;  /* 0x0001840000057ab9 */ /* 0x000fe20000000800 */
[----:B------:R-:W-:-:S03]  /*11500*/  LOP3.LUT R4, R10, UR41, RZ, 0xc0, !PT ;  /* 0x000000290a047c12 */ /* 0x000fc6000f8ec0ff */
[----:B------:R-:W-:-:S03]  /*11510*/  IMAD R12, R5, UR42, R12 ;  /* 0x0000002a050c7c24 */ /* 0x000fc6000f8e020c */
[----:B------:R-:W-:Y:S02]  /*11520*/  @P0 IMAD R3, R13, R14, R0 ;  /* 0x0000000e0d030224 */ /* 0x000fe400078e0200 */
[----:B------:R-:W-:Y:S02]  /*11530*/  IMAD.MOV R0, RZ, RZ, -R5 ;  /* 0x000000ffff007224 */ /* 0x000fe400078e0a05 */
[----:B------:R-:W-:Y:S02]  /*11540*/  IMAD R3, R12, UR5, R3 ;  /* 0x000000050c037c24 */ /* 0x000fe4000f8e0203 */
[----:B------:R-:W-:Y:S01]  /*11550*/  IMAD R11, R0, UR4, R11 ;  /* 0x00000004000b7c24 */ /* 0x000fe2000f8e020b */
[----:B------:R-:W-:Y:S01]  /*11560*/  ULDC UR4, c[0x0][0x600] ;  /* 0x0001800000047ab9 */ /* 0x000fe20000000800 */
[----:B------:R-:W-:Y:S02]  /*11570*/  IMAD.MOV.U32 R0, RZ, RZ, 0x1 ;  /* 0x00000001ff007424 */ /* 0x000fe400078e00ff */
[----:B------:R-:W-:-:S05]  /*11580*/  IMAD R4, R11, UR4, R4 ;  /* 0x000000040b047c24 */ /* 0x000fca000f8e0204 */
[----:B------:R-:W-:Y:S02]  /*11590*/  SEL R22, R4, R3, !P0 ;  /* 0x0000000304167207 */ /* 0x000fe40004000000 */
[----:B------:R-:W-:-:S07]  /*115a0*/  SEL R19, R3, R4, !P0 ;  /* 0x0000000403137207 */ /* 0x000fce0004000000 */
.L_x_322:
[----:B------:R-:W-:Y:S05]  /*115b0*/  BSYNC B0 ;  /* 0x0000000000007941 */ /* 0x000fea0003800000 */
.L_x_321:
[----:B------:R-:W-:-:S13]  /*115c0*/  LOP3.LUT P0, RZ, R0, 0xff, RZ, 0xc0, !PT ;  /* 0x000000ff00ff7812 */ /* 0x000fda000780c0ff */
[----:B------:R-:W-:Y:S05]  /*115d0*/  @P0 BRA `(.L_x_325) ;  /* 0xfffffff000800947 */ /* 0x000fea000383ffff */
[----:B------:R-:W-:Y:S05]  /*115e0*/  BSYNC B7 ;  /* 0x0000000000077941 */ /* 0x000fea0003800000 */
.L_x_311:
[----:B------:R-:W-:-:S03]  /*115f0*/  UMOV UR4, 0xffffffff ;  /* 0xffffffff00047882 */ /* 0x000fc60000000000 */
[----:B------:R-:W-:Y:S05]  /*11600*/  BRA.DIV UR4, `(.L_x_326) ;  /* 0x0000000604807947 */ /* 0x000fea000b800000 */
[----:B------:R-:W-:-:S13]  /*11610*/  ELECT P6, URZ, PT ;  /* 0x00000000003f782f */ /* 0x000fda00038c0000 */
.L_x_348:
[----:B------:R-:W-:Y:S04]  /*11620*/  BSSY B0, `(.L_x_327) ;  /* 0x000002c000007945 */ /* 0x000fe80003800000 */
[----:B------:R-:W-:Y:S05]  /*11630*/  @!P6 BRA `(.L_x_328) ;  /* 0x0000000000a8e947 */ /* 0x000fea0003800000 */
[----:B------:R-:W-:-:S04]  /*11640*/  ULOP3.LUT UR4, UR40, 0x2, URZ, 0xfc, !UPT ;  /* 0x0000000228047892 */ /* 0x000fc8000f8efc3f */
[----:B------:R-:W-:-:S06]  /*11650*/  UISETP.NE.AND UP0, UPT, UR4, 0x3, UPT ;  /* 0x000000030400788c */ /* 0x000fcc000bf05270 */
[----:B------:R-:W-:-:S13]  /*11660*/  PLOP3.LUT P0, PT, PT, PT, UP0, 0x80, 0x0 ;  /* 0x000000000000781c */ /* 0x000fda0003f0f008 */
[----:B------:R-:W-:Y:S05]  /*11670*/  @!P0 BRA `(.L_x_329) ;  /* 0x0000000000048947 */ /* 0x000fea0003800000 */
[----:B------:R-:W-:Y:S01]  /*11680*/  BPT.TRAP 0x1 ;  /* 0x000000040000795c */ /* 0x000fe20000300000 */
.L_x_329:
[----:B------:R-:W0:Y:S01]  /*11690*/  S2R R3, SR_CgaCtaId ;  /* 0x0000000000037919 */ /* 0x000e220000008800 */
[----:B------:R-:W-:Y:S02]  /*116a0*/  MOV R0, 0x400 ;  /* 0x0000040000007802 */ /* 0x000fe40000000f00 */
[----:B------:R-:W-:Y:S02]  /*116b0*/  SHF.L.U32 R2, R24, 0x1f, RZ ;  /* 0x0000001f18027819 */ /* 0x000fe400000006ff */
[----:B0-----:R-:W-:-:S05]  /*116c0*/  LEA R0, R3, R0, 0x18 ;  /* 0x0000000003007211 */ /* 0x001fca00078ec0ff */
[----:B------:R-:W-:-:S04]  /*116d0*/  VIADD R0, R0, 0x20 ;  /* 0x0000002000007836 */ /* 0x000fc80000000000 */
[C---:B------:R-:W-:Y:S02]  /*116e0*/  IMAD R5, R25.reuse, 0x8, R0 ;  /* 0x0000000819057824 */ /* 0x040fe400078e0200 */
[----:B------:R-:W-:Y:S02]  /*116f0*/  VIADD R25, R25, 0x1 ;  /* 0x0000000119197836 */ /* 0x000fe40000000000 */
[----:B------:R-:W0:Y:S03]  /*11700*/  SYNCS.PHASECHK.TRANS64.TRYWAIT P0, [R5+URZ], R2 ;  /* 0x00000002050075a7 */ /* 0x000e26000800017f */
[----:B------:R-:W-:-:S04]  /*11710*/  ISETP.NE.AND P1, PT, R25, 0x4, PT ;  /* 0x000000041900780c */ /* 0x000fc80003f25270 */
[----:B------:R-:W-:Y:S02]  /*11720*/  SEL R3, RZ, 0x1, P1 ;  /* 0x00000001ff037807 */ /* 0x000fe40000800000 */
[----:B------:R-:W-:Y:S02]  /*11730*/  SEL R25, R25, RZ, P1 ;  /* 0x000000ff19197207 */ /* 0x000fe40000800000 */
[----:B------:R-:W-:-:S03]  /*11740*/  LOP3.LUT R24, R24, R3, RZ, 0x3c, !PT ;  /* 0x0000000318187212 */ /* 0x000fc600078e3cff */
[----:B------:R-:W-:Y:S01]  /*11750*/  IMAD R7, R25, 0x8, R0 ;  /* 0x0000000819077824 */ /* 0x000fe200078e0200 */
[----:B------:R-:W-:Y:S01]  /*11760*/  SHF.L.U32 R4, R24, 0x1f, RZ ;  /* 0x0000001f18047819 */ /* 0x000fe200000006ff */
[----:B0-----:R-:W-:Y:S06]  /*11770*/  @!P0 BRA `(.L_x_330) ;  /* 0x0000000400448947 */ /* 0x001fec0003800000 */
.L_x_349:
[----:B------:R-:W1:Y:S01]  /*11780*/  SYNCS.PHASECHK.TRANS64.TRYWAIT P0, [R7+URZ], R4 ;  /* 0x00000004070075a7 */ /* 0x000e62000800017f */
[----:B0-----:R-:W-:-:S05]  /*11790*/  VIADD R2, R25, 0x1 ;  /* 0x0000000119027836 */ /* 0x001fca0000000000 */
[----:B------:R-:W-:-:S04]  /*117a0*/  ISETP.NE.AND P1, PT, R2, 0x4, PT ;  /* 0x000000040200780c */ /* 0x000fc80003f25270 */
[----:B------:R-:W-:Y:S02]  /*117b0*/  SEL R3, RZ, 0x1, P1 ;  /* 0x00000001ff037807 */ /* 0x000fe40000800000 */
[----:B------:R-:W-:Y:S02]  /*117c0*/  SEL R9, R2, RZ, P1 ;  /* 0x000000ff02097207 */ /* 0x000fe40000800000 */
[----:B------:R-:W-:-:S03]  /*117d0*/  LOP3.LUT R11, R24, R3, RZ, 0x3c, !PT ;  /* 0x00000003180b7212 */ /* 0x000fc600078e3cff */
[----:B------:R-:W-:Y:S01]  /*117e0*/  IMAD R6, R9, 0x8, R0 ;  /* 0x0000000809067824 */ /* 0x000fe200078e0200 */
[----:B------:R-:W-:Y:S01]  /*117f0*/  SHF.L.U32 R5, R11, 0x1f, RZ ;  /* 0x0000001f0b057819 */ /* 0x000fe200000006ff */
[----:B-1----:R-:W-:Y:S06]  /*11800*/  @!P0 BRA `(.L_x_331) ;  /* 0x0000000400348947 */ /* 0x002fec0003800000 */
.L_x_350:
[----:B------:R-:W1:Y:S01]  /*11810*/  SYNCS.PHASECHK.TRANS64.TRYWAIT P0, [R6+URZ], R5 ;  /* 0x00000005060075a7 */ /* 0x000e62000800017f */
[----:B------:R-:W-:-:S05]  /*11820*/  VIADD R2, R9, 0x1 ;  /* 0x0000000109027836 */ /* 0x000fca0000000000 */
[----:B------:R-:W-:-:S04]  /*11830*/  ISETP.NE.AND P1, PT, R2, 0x4, PT ;  /* 0x000000040200780c */ /* 0x000fc80003f25270 */
[----:B0-----:R-:W-:Y:S02]  /*11840*/  SEL R4, RZ, 0x1, P1 ;  /* 0x00000001ff047807 */ /* 0x001fe40000800000 */
[----:B------:R-:W-:Y:S02]  /*11850*/  SEL R3, R2, RZ, P1 ;  /* 0x000000ff02037207 */ /* 0x000fe40000800000 */
[----:B------:R-:W-:Y:S01]  /*11860*/  LOP3.LUT R4, R11, R4, RZ, 0x3c, !PT ;  /* 0x000000040b047212 */ /* 0x000fe200078e3cff */
[----:B-1----:R-:W-:Y:S06]  /*11870*/  @!P0 BRA `(.L_x_332) ;  /* 0x00000004002c8947 */ /* 0x002fec0003800000 */
.L_x_351:
[----:B------:R-:W-:Y:S01]  /*11880*/  IMAD R3, R3, 0x8, R0 ;  /* 0x0000000803037824 */ /* 0x000fe200078e0200 */
[----:B------:R-:W-:-:S07]  /*11890*/  SHF.L.U32 R0, R4, 0x1f, RZ ;  /* 0x0000001f04007819 */ /* 0x000fce00000006ff */
.L_x_333:
[----:B-1----:R1:W2:Y:S02]  /*118a0*/  SYNCS.PHASECHK.TRANS64.TRYWAIT P0, [R3+URZ], R0 ;  /* 0x00000000030075a7 */ /* 0x0022a4000800017f */
[----:B--2---:R-:W-:Y:S05]  /*118b0*/  @!P0 NANOSLEEP.SYNCS 0x989680 ;  /* 0x009896800000895d */ /* 0x004fea0003900000 */
[----:B------:R-:W2:Y:S02]  /*118c0*/  @!P0 SYNCS.PHASECHK.TRANS64 P0, [R3+URZ], R0 ;  /* 0x00000000030085a7 */ /* 0x000ea4000800007f */
[----:B--2---:R-:W-:Y:S05]  /*118d0*/  @!P0 BRA `(.L_x_333) ;  /* 0xfffffffc00f08947 */ /* 0x004fea000383ffff */
.L_x_328:
[----:B------:R-:W-:Y:S05]  /*118e0*/  BSYNC B0 ;  /* 0x0000000000007941 */ /* 0x000fea0003800000 */
.L_x_327:
[----:B------:R-:W-:Y:S05]  /*118f0*/  EXIT ;  /* 0x000000000000794d */ /* 0x000fea0003800000 */
.L_x_16:
[----:B------:R-:W-:Y:S02]  /*11900*/  IMAD.MOV.U32 R12, RZ, RZ, RZ ;  /* 0x000000ffff0c7224 */ /* 0x000fe400078e00ff */
[----:B------:R-:W-:Y:S02]  /*11910*/  IMAD.MOV.U32 R11, RZ, RZ, 0x1f ;  /* 0x0000001fff0b7424 */ /* 0x000fe400078e00ff */
[----:B------:R-:W-:-:S07]  /*11920*/  IMAD.MOV.U32 R15, RZ, RZ, -0x1 ;  /* 0xffffffffff0f7424 */ /* 0x000fce00078e00ff */
[----:B01---5:R-:W-:Y:S05]  /*11930*/  WARPSYNC.COLLECTIVE R15, `(.L_x_334) ;  /* 0x000000000f087348 */ /* 0x023fea0003c00000 */
[----:B------:R2:W3:Y:S02]  /*11940*/  SHFL.IDX P6, R14, R13, R12, R11 ;  /* 0x0000000c0d0e7389 */ /* 0x0004e400000c000b */
[----:B0123-5:R-:W-:Y:S01]  /*11950*/  ENDCOLLECTIVE ;  /* 0x000000000000791b */ /* 0x02ffe20003800000 */
.L_x_334:
[----:B------:R-:W-:Y:S05]  /*11960*/  BRA `(.L_x_335) ;  /* 0xfffffef800987947 */ /* 0x000fea000383ffff */
.L_x_20:
[----:B-1----:R1:W2:Y:S02]  /*11970*/  SYNCS.PHASECHK.TRANS64.TRYWAIT P1, [R4+URZ], R3 ;  /* 0x00000003040075a7 */ /* 0x0022a4000802017f */
[----:B--2---:R-:W-:Y:S05]  /*11980*/  @!P1 NANOSLEEP.SYNCS 0x989680 ;  /* 0x009896800000995d */ /* 0x004fea0003900000 */
[----:B------:R-:W2:Y:S02]  /*11990*/  @!P1 SYNCS.PHASECHK.TRANS64 P1, [R4+URZ], R3 ;  /* 0x00000003040095a7 */ /* 0x000ea4000802007f */
[----:B--2---:R-:W-:Y:S05]  /*119a0*/  @!P1 BRA `(.L_x_20) ;  /* 0xfffffffc00f09947 */ /* 0x004fea000383ffff */
[----:B------:R-:W-:Y:S05]  /*119b0*/  BRA `(.L_x_19) ;  /* 0xfffffef800c47947 */ /* 0x000fea000383ffff */
.L_x_23:
[----:B------:R-:W-:Y:S01]  /*119c0*/  BSSY B1, `(.L_x_336) ;  /* 0x0000005000017945 */ /* 0x000fe20003800000 */
[----:B0-----:R-:W-:-:S07]  /*119d0*/  IMAD.MOV.U32 R15, RZ, RZ, -0x1 ;  /* 0xffffffffff0f7424 */ /* 0x001fce00078e00ff */
[----:B-----5:R-:W-:Y:S05]  /*119e0*/  WARPSYNC.COLLECTIVE R15, `(.L_x_337) ;  /* 0x000000000f087348 */ /* 0x020fea0003c00000 */
[----:B------:R-:W-:Y:S01]  /*119f0*/  NOP ;  /* 0x0000000000007918 */ /* 0x000fe20000000000 */
[----:B-----5:R-:W-:Y:S01]  /*11a00*/  ENDCOLLECTIVE ;  /* 0x000000000000791b */ /* 0x020fe20003800000 */
.L_x_337:
[----:B------:R-:W-:Y:S05]  /*11a10*/  BSYNC B1 ;  /* 0x0000000000017941 */ /* 0x000fea0003800000 */
.L_x_336:
[----:B------:R-:W-:Y:S05]  /*11a20*/  BRA `(.L_x_338) ;  /* 0xffffff0400787947 */ /* 0x000fea000383ffff */
.L_x_28:
[----:B0-----:R0:W1:Y:S02]  /*11a30*/  SYNCS.PHASECHK.TRANS64.TRYWAIT P1, [R12+URZ], R13 ;  /* 0x0000000d0c0075a7 */ /* 0x001064000802017f */
[----:B-1----:R-:W-:Y:S05]  /*11a40*/  @!P1 NANOSLEEP.SYNCS 0x989680 ;  /* 0x009896800000995d */ /* 0x002fea0003900000 */
[----:B------:R-:W1:Y:S02]  /*11a50*/  @!P1 SYNCS.PHASECHK.TRANS64 P1, [R12+URZ], R13 ;  /* 0x0000000d0c0095a7 */ /* 0x000e64000802007f */
[----:B-1----:R-:W-:Y:S05]  /*11a60*/  @!P1 BRA `(.L_x_28) ;  /* 0xfffffffc00f09947 */ /* 0x002fea000383ffff */
[----:B------:R-:W-:Y:S05]  /*11a70*/  BRA `(.L_x_27) ;  /* 0xffffff1400f87947 */ /* 0x000fea000383ffff */
.L_x_37:
[----:B0-----:R0:W1:Y:S02]  /*11a80*/  SYNCS.PHASECHK.TRANS64.TRYWAIT P1, [R12+URZ], R11 ;  /* 0x0000000b0c0075a7 */ /* 0x001064000802017f */
[----:B-1----:R-:W-:Y:S05]  /*11a90*/  @!P1 NANOSLEEP.SYNCS 0x989680 ;  /* 0x009896800000995d */ /* 0x002fea0003900000 */
[----:B------:R-:W1:Y:S02]  /*11aa0*/  @!P1 SYNCS.PHASECHK.TRANS64 P1, [R12+URZ], R11 ;  /* 0x0000000b0c0095a7 */ /* 0x000e64000802007f */
[----:B-1----:R-:W-:Y:S05]  /*11ab0*/  @!P1 BRA `(.L_x_37) ;  /* 0xfffffffc00f09947 */ /* 0x002fea000383ffff */
[----:B------:R-:W-:Y:S05]  /*11ac0*/  BRA `(.L_x_36) ;  /* 0xffffff3000b07947 */ /* 0x000fea000383ffff */
.L_x_38:
[----:B------:R-:W-:Y:S01]  /*11ad0*/  BSSY B0, `(.L_x_339) ;  /* 0x0000005000007945 */ /* 0x000fe20003800000 */
[----:B0-----:R-:W-:-:S07]  /*11ae0*/  IMAD.MOV.U32 R15, RZ, RZ, -0x1 ;  /* 0xffffffffff0f7424 */ /* 0x001fce00078e00ff */
[----:B-----5:R-:W-:Y:S05]  /*11af0*/  WARPSYNC.COLLECTIVE R15, `(.L_x_340) ;  /* 0x000000000f087348 */ /* 0x020fea0003c00000 */
[----:B------:R-:W-:Y:S01]  /*11b00*/  NOP ;  /* 0x0000000000007918 */ /* 0x000fe20000000000 */
[----:B-----5:R-:W-:Y:S01]  /*11b10*/  ENDCOLLECTIVE ;  /* 0x000000000000791b */ /* 0x020fe20003800000 */
.L_x_340:
[----:B------:R-:W-:Y:S05]  /*11b20*/  BSYNC B0 ;  /* 0x0000000000007941 */ /* 0x000fea0003800000 */
.L_x_339:
[----:B------:R-:W-:Y:S05]  /*11b30*/  BRA `(.L_x_341) ;  /* 0xffffff38009c7947 */ /* 0x000fea000383ffff */
.L_x_312:
[----:B------:R-:W-:Y:S01]  /*11b40*/  BSSY B0, `(.L_x_342) ;  /* 0x0000006000007945 */ /* 0x000fe20003800000 */
[----:B------:R-:W-:-:S07]  /*11b50*/  IMAD.MOV.U32 R15, RZ, RZ, -0x1 ;  /* 0xffffffffff0f7424 */ /* 0x000fce00078e00ff */
[----:B------:R-:W-:Y:S05]  /*11b60*/  WARPSYNC.COLLECTIVE R15, `(.L_x_343) ;  /* 0x000000000f0c7348 */ /* 0x000fea0003c00000 */
[----:B------:R-:W-:Y:S02]  /*11b70*/  ELECT P6, UR62, PT ;  /* 0x00000000003e782f */ /* 0x000fe400038c0000 */
[----:B------:R-:W-:Y:S01]  /*11b80*/  MOV R14, UR62 ;  /* 0x0000003e000e7c02 */ /* 0x000fe20008000f00 */
[----:B------:R-:W-:Y:S10]  /*11b90*/  ENDCOLLECTIVE ;  /* 0x000000000000791b */ /* 0x000ff40003800000 */
.L_x_343:
[----:B------:R-:W-:Y:S05]  /*11ba0*/  BSYNC B0 ;  /* 0x0000000000007941 */ /* 0x000fea0003800000 */
.L_x_342:
[----:B------:R-:W-:Y:S05]  /*11bb0*/  BRA `(.L_x_344) ;  /* 0xffffffec00147947 */ /* 0x000fea000383ffff */
.L_x_317:
[----:B0-----:R0:W2:Y:S02]  /*11bc0*/  SYNCS.PHASECHK.TRANS64.TRYWAIT P0, [R6+URZ+0x20], R3 ;  /* 0x00002003060075a7 */ /* 0x0010a4000800017f */
[----:B--2---:R-:W-:Y:S05]  /*11bd0*/  @!P0 NANOSLEEP.SYNCS 0x989680 ;  /* 0x009896800000895d */ /* 0x004fea0003900000 */
[----:B------:R-:W2:Y:S02]  /*11be0*/  @!P0 SYNCS.PHASECHK.TRANS64 P0, [R6+URZ+0x20], R3 ;  /* 0x00002003060085a7 */ /* 0x000ea4000800007f */
[----:B--2---:R-:W-:Y:S05]  /*11bf0*/  @!P0 BRA `(.L_x_317) ;  /* 0xfffffffc00f08947 */ /* 0x004fea000383ffff */
[----:B------:R-:W-:Y:S05]  /*11c00*/  BRA `(.L_x_345) ;  /* 0xffffffec00ec7947 */ /* 0x000fea000383ffff */
.L_x_326:
[----:B------:R-:W-:Y:S01]  /*11c10*/  BSSY B0, `(.L_x_346) ;  /* 0x0000006000007945 */ /* 0x000fe20003800000 */
[----:B------:R-:W-:-:S07]  /*11c20*/  IMAD.MOV.U32 R15, RZ, RZ, -0x1 ;  /* 0xffffffffff0f7424 */ /* 0x000fce00078e00ff */
[----:B------:R-:W-:Y:S05]  /*11c30*/  WARPSYNC.COLLECTIVE R15, `(.L_x_347) ;  /* 0x000000000f0c7348 */ /* 0x000fea0003c00000 */
[----:B------:R-:W-:Y:S02]  /*11c40*/  ELECT P6, UR62, PT ;  /* 0x00000000003e782f */ /* 0x000fe400038c0000 */
[----:B------:R-:W-:Y:S01]  /*11c50*/  MOV R14, UR62 ;  /* 0x0000003e000e7c02 */ /* 0x000fe20008000f00 */
[----:B------:R-:W-:Y:S10]  /*11c60*/  ENDCOLLECTIVE ;  /* 0x000000000000791b */ /* 0x000ff40003800000 */
.L_x_347:
[----:B------:R-:W-:Y:S05]  /*11c70*/  BSYNC B0 ;  /* 0x0000000000007941 */ /* 0x000fea0003800000 */
.L_x_346:
[----:B------:R-:W-:Y:S05]  /*11c80*/  BRA `(.L_x_348) ;  /* 0xfffffff800647947 */ /* 0x000fea000383ffff */
.L_x_330:
[----:B0-----:R0:W1:Y:S02]  /*11c90*/  SYNCS.PHASECHK.TRANS64.TRYWAIT P0, [R5+URZ], R2 ;  /* 0x00000002050075a7 */ /* 0x001064000800017f */
[----:B-1----:R-:W-:Y:S05]  /*11ca0*/  @!P0 NANOSLEEP.SYNCS 0x989680 ;  /* 0x009896800000895d */ /* 0x002fea0003900000 */
[----:B------:R-:W1:Y:S02]  /*11cb0*/  @!P0 SYNCS.PHASECHK.TRANS64 P0, [R5+URZ], R2 ;  /* 0x00000002050085a7 */ /* 0x000e64000800007f */
[----:B-1----:R-:W-:Y:S05]  /*11cc0*/  @!P0 BRA `(.L_x_330) ;  /* 0xfffffffc00f08947 */ /* 0x002fea000383ffff */
[----:B------:R-:W-:Y:S05]  /*11cd0*/  BRA `(.L_x_349) ;  /* 0xfffffff800a87947 */ /* 0x000fea000383ffff */
.L_x_331:
[----:B0-----:R0:W1:Y:S02]  /*11ce0*/  SYNCS.PHASECHK.TRANS64.TRYWAIT P0, [R7+URZ], R4 ;  /* 0x00000004070075a7 */ /* 0x001064000800017f */
[----:B-1----:R-:W-:Y:S05]  /*11cf0*/  @!P0 NANOSLEEP.SYNCS 0x989680 ;  /* 0x009896800000895d */ /* 0x002fea0003900000 */
[----:B------:R-:W1:Y:S02]  /*11d00*/  @!P0 SYNCS.PHASECHK.TRANS64 P0, [R7+URZ], R4 ;  /* 0x00000004070085a7 */ /* 0x000e64000800007f */
[----:B-1----:R-:W-:Y:S05]  /*11d10*/  @!P0 BRA `(.L_x_331) ;  /* 0xfffffffc00f08947 */ /* 0x002fea000383ffff */
[----:B------:R-:W-:Y:S05]  /*11d20*/  BRA `(.L_x_350) ;  /* 0xfffffff800b87947 */ /* 0x000fea000383ffff */
.L_x_332:
[----:B0-----:R0:W1:Y:S02]  /*11d30*/  SYNCS.PHASECHK.TRANS64.TRYWAIT P0, [R6+URZ], R5 ;  /* 0x00000005060075a7 */ /* 0x001064000800017f */
[----:B-1----:R-:W-:Y:S05]  /*11d40*/  @!P0 NANOSLEEP.SYNCS 0x989680 ;  /* 0x009896800000895d */ /* 0x002fea0003900000 */
[----:B------:R-:W1:Y:S02]  /*11d50*/  @!P0 SYNCS.PHASECHK.TRANS64 P0, [R6+URZ], R5 ;  /* 0x00000005060085a7 */ /* 0x000e64000800007f */
[----:B-1----:R-:W-:Y:S05]  /*11d60*/  @!P0 BRA `(.L_x_332) ;  /* 0xfffffffc00f08947 */ /* 0x002fea000383ffff */
[----:B------:R-:W-:Y:S05]  /*11d70*/  BRA `(.L_x_351) ;  /* 0xfffffff800c07947 */ /* 0x000fea000383ffff */
.L_x_352:
[----:B------:R-:W-:-:S00]  /*11d80*/  BRA `(.L_x_352) ;  /* 0xfffffffc00fc7947 */ /* 0x000fc0000383ffff */
[----:B------:R-:W-:-:S00]  /*11d90*/  NOP ;  /* 0x0000000000007918 */ /* 0x000fc00000000000 */
        /* <DEDUP_REMOVED lines=14> */
.L_x_353:


//--------------------- .nv.global.init           --------------------------
	.section	.nv.global.init,"aw",@progbits
.nv.global.init:
	.type		$str$24,@object
	.size		$str$24,($str$25 - $str$24)
$str$24:
        /*0000*/ 	.byte	0x28, 0x61, 0x64, 0x64, 0x72, 0x65, 0x73, 0x73, 0x20, 0x26, 0x20, 0x6d, 0x61, 0x73, 0x6b, 0x29
        /*0010*/ 	.byte	0x20, 0x3d, 0x3d, 0x20, 0x30, 0x00
	.type		$str$25,@object
	.size		$str$25,(__unnamed_3 - $str$25)
$str$25:
        /*0016*/ 	.byte	0x2f, 0x74, 0x6d, 0x70, 0x2f, 0x63, 0x75, 0x74, 0x6c, 0x61, 0x73, 0x73, 0x5f, 0x73, 0x77, 0x65
        /*0026*/ 	.byte	0x65, 0x70, 0x5f, 0x73, 0x72, 0x63, 0x2f, 0x69, 0x6e, 0x63, 0x6c, 0x75, 0x64, 0x65, 0x2f, 0x63
        /*0036*/ 	.byte	0x75, 0x74, 0x65, 0x2f, 0x70, 0x6f, 0x69, 0x6e, 0x74, 0x65, 0x72, 0x5f, 0x66, 0x6c, 0x61, 0x67
        /*0046*/ 	.byte	0x67, 0x65, 0x64, 0x2e, 0x68, 0x70, 0x70, 0x00
	.type		__unnamed_3,@object
	.size		__unnamed_3,(__unnamed_2 - __unnamed_3)
__unnamed_3:
        /*004e*/ 	.byte	0x61, 0x75, 0x74, 0x6f, 0x20, 0x63, 0x75, 0x74, 0x65, 0x3a, 0x3a, 0x61, 0x73, 0x5f, 0x70, 0x6f
        /* <DEDUP_REMOVED lines=28> */
        /*021e*/ 	.byte	0x20, 0x26, 0x5d, 0x00
	.type		__unnamed_2,@object
	.size		__unnamed_2,(__unnamed_1 - __unnamed_2)
__unnamed_2:
        /* <DEDUP_REMOVED lines=30> */
	.type		__unnamed_1,@object
	.size		__unnamed_1,(.L_0 - __unnamed_1)
__unnamed_1:
        /* <DEDUP_REMOVED lines=29> */
        /*05c6*/ 	.byte	0x3e, 0x3e, 0x3e, 0x3e, 0x20, 0x26, 0x5d, 0x00
.L_0:


//--------------------- .nv.shared._ZN7cutlass13device_kernelINS_4gemm6kernel13GemmUniversalIN4cute5tupleIJiiiiEEENS1_10collective13CollectiveMmaINS1_39MainloopSm90TmaGmmaRmemAWarpSpecializedILi4ENS5_IJNS4_1CILi1EEESB_SB_EEENS1_35KernelTmaWarpSpecializedCooperativeEEENS5_IJNSA_ILi256EEENSA_ILi128EEESG_EEENS_12float_e4m3_tENS5_IJSB_llEEESI_SJ_NS4_8TiledMMAINS4_8MMA_AtomIJNS4_4SM904GMMA31MMA_64x128x32_F32E4M3E4M3_RS_TNILNSN_7ScaleInE1ELSP_1EEEEEENS4_6LayoutINS5_IJNSA_ILi2EEESB_SB_EEENS5_IJSB_NSA_ILi0EEESV_EEEEENS5_IJNS4_10UnderscoreESY_SY_EEEEENS4_13SM90_TMA_LOADENS4_14ComposedLayoutINS4_7SwizzleILi3ELi4ELi3EEENS4_18smem_ptr_flag_bitsILi8EEENSS_INS5_IJSG_NSA_ILi8EEEEEENS5_IJSB_SG_EEEEEEENS4_9Copy_AtomIJNS4_39AutoVectorizingCopyWithAssumedAlignmentILi128EEESI_EEENS4_8identityES11_S1B_vS1G_EENS_8epilogue10collective6detail29Sm90TmaWarpSpecializedAdapterINS1J_15DefaultEpilogueISI_NS5_IJlSB_lEEES1N_NS1I_6thread17LinearCombinationISI_Li1EffLNS1O_9ScaleType4KindE0ELNS_15FloatRoundStyleE2ESI_EENS1_15EpilogueDefaultEEEEEvvEEEEvNT_6ParamsE --------------------------
	.section	.nv.shared._ZN7cutlass13device_kernelINS_4gemm6kernel13GemmUniversalIN4cute5tupleIJiiiiEEENS1_10collective13CollectiveMmaINS1_39MainloopSm90TmaGmmaRmemAWarpSpecializedILi4ENS5_IJNS4_1CILi1EEESB_SB_EEENS1_35KernelTmaWarpSpecializedCooperativeEEENS5_IJNSA_ILi256EEENSA_ILi128EEESG_EEENS_12float_e4m3_tENS5_IJSB_llEEESI_SJ_NS4_8TiledMMAINS4_8MMA_AtomIJNS4_4SM904GMMA31MMA_64x128x32_F32E4M3E4M3_RS_TNILNSN_7ScaleInE1ELSP_1EEEEEENS4_6LayoutINS5_IJNSA_ILi2EEESB_SB_EEENS5_IJSB_NSA_ILi0EEESV_EEEEENS5_IJNS4_10UnderscoreESY_SY_EEEEENS4_13SM90_TMA_LOADENS4_14ComposedLayoutINS4_7SwizzleILi3ELi4ELi3EEENS4_18smem_ptr_flag_bitsILi8EEENSS_INS5_IJSG_NSA_ILi8EEEEEENS5_IJSB_SG_EEEEEEENS4_9Copy_AtomIJNS4_39AutoVectorizingCopyWithAssumedAlignmentILi128EEESI_EEENS4_8identityES11_S1B_vS1G_EENS_8epilogue10collective6detail29Sm90TmaWarpSpecializedAdapterINS1J_15DefaultEpilogueISI_NS5_IJlSB_lEEES1N_NS1I_6thread17LinearCombinationISI_Li1EffLNS1O_9ScaleType4KindE0ELNS_15FloatRoundStyleE2ESI_EENS1_15EpilogueDefaultEEEEEvvEEEEvNT_6ParamsE,"aw",@nobits
	.sectionflags	@""
	.align	16
	.zero		1024


//--------------------- .nv.shared.reserved.0     --------------------------
	.section	.nv.shared.reserved.0,"aw",@nobits
	.weak		__nv_reservedSMEM_offset_0_alias
	.size		__nv_reservedSMEM_offset_0_alias, 0, 0
	.other		__nv_reservedSMEM_offset_0_alias,@"STO_CUDA_RESERVED_SHARED STV_DEFAULT"
__nv_reservedSMEM_offset_0_alias:
	.zero		0


//--------------------- .nv.global                --------------------------
	.section	.nv.global,"aw",@nobits
.nv.global:
	.type		_ZN40_INTERNAL_db814e93_4_k_cu_833725f8_193964cute1_E,@object
	.size		_ZN40_INTERNAL_db814e93_4_k_cu_833725f8_193964cute1_E,(_ZN40_INTERNAL_db814e93_4_k_cu_833725f8_193964cuda3std3__45__cpo6cbeginE - _ZN40_INTERNAL_db814e93_4_k_cu_833725f8_193964cute1_E)
_ZN40_INTERNAL_db814e93_4_k_cu_833725f8_193964cute1_E:
	.zero		1
	.type		_ZN40_INTERNAL_db814e93_4_k_cu_833725f8_193964cuda3std3__45__cpo6cbeginE,@object
	.size		_ZN40_INTERNAL_db814e93_4_k_cu_833725f8_193964cuda3std3__45__cpo6cbeginE,(_ZN40_INTERNAL_db814e93_4_k_cu_833725f8_193964cuda3std3__48in_placeE - _ZN40_INTERNAL_db814e93_4_k_cu_833725f8_193964cuda3std3__45__cpo6cbeginE)
_ZN40_INTERNAL_db814e93_4_k_cu_833725f8_193964cuda3std3__45__cpo6cbeginE:
	.zero		1
	.type		_ZN40_INTERNAL_db814e93_4_k_cu_833725f8_193964cuda3std3__48in_placeE,@object
	.size		_ZN40_INTERNAL_db814e93_4_k_cu_833725f8_193964cuda3std3__48in_placeE,(_ZN40_INTERNAL_db814e93_4_k_cu_833725f8_193964cuda3std6ranges3__45__cpo9iter_moveE - _ZN40_INTERNAL_db814e93_4_k_cu_833725f8_193964cuda3std3__48in_placeE)
_ZN40_INTERNAL_db814e93_4_k_cu_833725f8_193964cuda3std3__48in_placeE:
	.zero		1
	.type		_ZN40_INTERNAL_db814e93_4_k_cu_833725f8_193964cuda3std6ranges3__45__cpo9iter_moveE,@object
	.size		_ZN40_INTERNAL_db814e93_4_k_cu_833725f8_193964cuda3std6ranges3__45__cpo9iter_moveE,(_ZN40_INTERNAL_db814e93_4_k_cu_833725f8_193964cuda3std3__45__cpo5beginE - _ZN40_INTERNAL_db814e93_4_k_cu_833725f8_193964cuda3std6ranges3__45__cpo9iter_moveE)
_ZN40_INTERNAL_db814e93_4_k_cu_833725f8_193964cuda3std6ranges3__45__cpo9iter_moveE:
	.zero		1
	.type		_ZN40_INTERNAL_db814e93_4_k_cu_833725f8_193964cuda3std3__45__cpo5beginE,@object
	.size		_ZN40_INTERNAL_db814e93_4_k_cu_833725f8_193964cuda3std3__45__cpo5beginE,(_ZN40_INTERNAL_db814e93_4_k_cu_833725f8_193964cuda3std3__442_GLOBAL__N__db814e93_4_k_cu_833725f8_193966ignoreE - _ZN40_INTERNAL_db814e93_4_k_cu_833725f8_193964cuda3std3__45__cpo5beginE)
_ZN40_INTERNAL_db814e93_4_k_cu_833725f8_193964cuda3std3__45__cpo5beginE:
	.zero		1
	.type		_ZN40_INTERNAL_db814e93_4_k_cu_833725f8_193964cuda3std3__442_GLOBAL__N__db814e93_4_k_cu_833725f8_193966ignoreE,@object
	.size		_ZN40_INTERNAL_db814e93_4_k_cu_833725f8_193964cuda3std3__442_GLOBAL__N__db814e93_4_k_cu_833725f8_193966ignoreE,(_ZN40_INTERNAL_db814e93_4_k_cu_833725f8_193964cute7productE - _ZN40_INTERNAL_db814e93_4_k_cu_833725f8_193964cuda3std3__442_GLOBAL__N__db814e93_4_k_cu_833725f8_193966ignoreE)
_ZN40_INTERNAL_db814e93_4_k_cu_833725f8_193964cuda3std3__442_GLOBAL__N__db814e93_4_k_cu_833725f8_193966ignoreE:
	.zero		1
	.type		_ZN40_INTERNAL_db814e93_4_k_cu_833725f8_193964cute7productE,@object
	.size		_ZN40_INTERNAL_db814e93_4_k_cu_833725f8_193964cute7productE,(_ZN40_INTERNAL_db814e93_4_k_cu_833725f8_193964cuda3std3__45__cpo3endE - _ZN40_INTERNAL_db814e93_4_k_cu_833725f8_193964cute7productE)
_ZN40_INTERNAL_db814e93_4_k_cu_833725f8_193964cute7productE:
	.zero		1
	.type		_ZN40_INTERNAL_db814e93_4_k_cu_833725f8_193964cuda3std3__45__cpo3endE,@object
	.size		_ZN40_INTERNAL_db814e93_4_k_cu_833725f8_193964cuda3std3__45__cpo3endE,(_ZN40_INTERNAL_db814e93_4_k_cu_833725f8_193964cuda3std3__419piecewise_constructE - _ZN40_INTERNAL_db814e93_4_k_cu_833725f8_193964cuda3std3__45__cpo3endE)
_ZN40_INTERNAL_db814e93_4_k_cu_833725f8_193964cuda3std3__45__cpo3endE:
	.zero		1
	.type		_ZN40_INTERNAL_db814e93_4_k_cu_833725f8_193964cuda3std3__419piecewise_constructE,@object
	.size		_ZN40_INTERNAL_db814e93_4_k_cu_833725f8_193964cuda3std3__419piecewise_constructE,(_ZN40_INTERNAL_db814e93_4_k_cu_833725f8_193964cuda3std3__45__cpo4cendE - _ZN40_INTERNAL_db814e93_4_k_cu_833725f8_193964cuda3std3__419piecewise_constructE)
_ZN40_INTERNAL_db814e93_4_k_cu_833725f8_193964cuda3std3__419piecewise_constructE:
	.zero		1
	.type		_ZN40_INTERNAL_db814e93_4_k_cu_833725f8_193964cuda3std3__45__cpo4cendE,@object
	.size		_ZN40_INTERNAL_db814e93_4_k_cu_833725f8_193964cuda3std3__45__cpo4cendE,(_ZN40_INTERNAL_db814e93_4_k_cu_833725f8_193964cuda3std6ranges3__45__cpo4swapE - _ZN40_INTERNAL_db814e93_4_k_cu_833725f8_193964cuda3std3__45__cpo4cendE)
_ZN40_INTERNAL_db814e93_4_k_cu_833725f8_193964cuda3std3__45__cpo4cendE:
	.zero		1
	.type		_ZN40_INTERNAL_db814e93_4_k_cu_833725f8_193964cuda3std6ranges3__45__cpo4swapE,@object
	.size		_ZN40_INTERNAL_db814e93_4_k_cu_833725f8_193964cuda3std6ranges3__45__cpo4swapE,(.L_10 - _ZN40_INTERNAL_db814e93_4_k_cu_833725f8_193964cuda3std6ranges3__45__cpo4swapE)
_ZN40_INTERNAL_db814e93_4_k_cu_833725f8_193964cuda3std6ranges3__45__cpo4swapE:
	.zero		1
.L_10:


//--------------------- .nv.constant0._ZN7cutlass13device_kernelINS_4gemm6kernel13GemmUniversalIN4cute5tupleIJiiiiEEENS1_10collective13CollectiveMmaINS1_39MainloopSm90TmaGmmaRmemAWarpSpecializedILi4ENS5_IJNS4_1CILi1EEESB_SB_EEENS1_35KernelTmaWarpSpecializedCooperativeEEENS5_IJNSA_ILi256EEENSA_ILi128EEESG_EEENS_12float_e4m3_tENS5_IJSB_llEEESI_SJ_NS4_8TiledMMAINS4_8MMA_AtomIJNS4_4SM904GMMA31MMA_64x128x32_F32E4M3E4M3_RS_TNILNSN_7ScaleInE1ELSP_1EEEEEENS4_6LayoutINS5_IJNSA_ILi2EEESB_SB_EEENS5_IJSB_NSA_ILi0EEESV_EEEEENS5_IJNS4_10UnderscoreESY_SY_EEEEENS4_13SM90_TMA_LOADENS4_14ComposedLayoutINS4_7SwizzleILi3ELi4ELi3EEENS4_18smem_ptr_flag_bitsILi8EEENSS_INS5_IJSG_NSA_ILi8EEEEEENS5_IJSB_SG_EEEEEEENS4_9Copy_AtomIJNS4_39AutoVectorizingCopyWithAssumedAlignmentILi128EEESI_EEENS4_8identityES11_S1B_vS1G_EENS_8epilogue10collective6detail29Sm90TmaWarpSpecializedAdapterINS1J_15DefaultEpilogueISI_NS5_IJlSB_lEEES1N_NS1I_6thread17LinearCombinationISI_Li1EffLNS1O_9ScaleType4KindE0ELNS_15FloatRoundStyleE2ESI_EENS1_15EpilogueDefaultEEEEEvvEEEEvNT_6ParamsE --------------------------
	.section	.nv.constant0._ZN7cutlass13device_kernelINS_4gemm6kernel13GemmUniversalIN4cute5tupleIJiiiiEEENS1_10collective13CollectiveMmaINS1_39MainloopSm90TmaGmmaRmemAWarpSpecializedILi4ENS5_IJNS4_1CILi1EEESB_SB_EEENS1_35KernelTmaWarpSpecializedCooperativeEEENS5_IJNSA_ILi256EEENSA_ILi128EEESG_EEENS_12float_e4m3_tENS5_IJSB_llEEESI_SJ_NS4_8TiledMMAINS4_8MMA_AtomIJNS4_4SM904GMMA31MMA_64x128x32_F32E4M3E4M3_RS_TNILNSN_7ScaleInE1ELSP_1EEEEEENS4_6LayoutINS5_IJNSA_ILi2EEESB_SB_EEENS5_IJSB_NSA_ILi0EEESV_EEEEENS5_IJNS4_10UnderscoreESY_SY_EEEEENS4_13SM90_TMA_LOADENS4_14ComposedLayoutINS4_7SwizzleILi3ELi4ELi3EEENS4_18smem_ptr_flag_bitsILi8EEENSS_INS5_IJSG_NSA_ILi8EEEEEENS5_IJSB_SG_EEEEEEENS4_9Copy_AtomIJNS4_39AutoVectorizingCopyWithAssumedAlignmentILi128EEESI_EEENS4_8identityES11_S1B_vS1G_EENS_8epilogue10collective6detail29Sm90TmaWarpSpecializedAdapterINS1J_15DefaultEpilogueISI_NS5_IJlSB_lEEES1N_NS1I_6thread17LinearCombinationISI_Li1EffLNS1O_9ScaleType4KindE0ELNS_15FloatRoundStyleE2ESI_EENS1_15EpilogueDefaultEEEEEvvEEEEvNT_6ParamsE,"a",@progbits
	.sectionflags	@""
	.align	4
.nv.constant0._ZN7cutlass13device_kernelINS_4gemm6kernel13GemmUniversalIN4cute5tupleIJiiiiEEENS1_10collective13CollectiveMmaINS1_39MainloopSm90TmaGmmaRmemAWarpSpecializedILi4ENS5_IJNS4_1CILi1EEESB_SB_EEENS1_35KernelTmaWarpSpecializedCooperativeEEENS5_IJNSA_ILi256EEENSA_ILi128EEESG_EEENS_12float_e4m3_tENS5_IJSB_llEEESI_SJ_NS4_8TiledMMAINS4_8MMA_AtomIJNS4_4SM904GMMA31MMA_64x128x32_F32E4M3E4M3_RS_TNILNSN_7ScaleInE1ELSP_1EEEEEENS4_6LayoutINS5_IJNSA_ILi2EEESB_SB_EEENS5_IJSB_NSA_ILi0EEESV_EEEEENS5_IJNS4_10UnderscoreESY_SY_EEEEENS4_13SM90_TMA_LOADENS4_14ComposedLayoutINS4_7SwizzleILi3ELi4ELi3EEENS4_18smem_ptr_flag_bitsILi8EEENSS_INS5_IJSG_NSA_ILi8EEEEEENS5_IJSB_SG_EEEEEEENS4_9Copy_AtomIJNS4_39AutoVectorizingCopyWithAssumedAlignmentILi128EEESI_EEENS4_8identityES11_S1B_vS1G_EENS_8epilogue10collective6detail29Sm90TmaWarpSpecializedAdapterINS1J_15DefaultEpilogueISI_NS5_IJlSB_lEEES1N_NS1I_6thread17LinearCombinationISI_Li1EffLNS1O_9ScaleType4KindE0ELNS_15FloatRoundStyleE2ESI_EENS1_15EpilogueDefaultEEEEEvvEEEEvNT_6ParamsE:
	.zero		1664


//--------------------- SYMBOLS --------------------------

	.type		.nv.reservedSmem.offset0,@object
	.size		.nv.reservedSmem.offset0,0x4
	.type		__assertfail,@function
